//
// Generated by NVIDIA NVVM Compiler
//
// Compiler Build ID: CL-36424714
// Cuda compilation tools, release 13.0, V13.0.88
// Based on NVVM 20.0.0
//

.version 9.0
.target sm_100
.address_size 64

	// .globl	_Z10uniformAddPiS_iii
// _ZZ10uniformAddPiS_iiiE3uni has been demoted
.extern .shared .align 16 .b8 s_data[];

.visible .entry _Z10uniformAddPiS_iii(
	.param .u64 .ptr .align 1 _Z10uniformAddPiS_iii_param_0,
	.param .u64 .ptr .align 1 _Z10uniformAddPiS_iii_param_1,
	.param .u32 _Z10uniformAddPiS_iii_param_2,
	.param .u32 _Z10uniformAddPiS_iii_param_3,
	.param .u32 _Z10uniformAddPiS_iii_param_4
)
{
	.reg .pred 	%p<3>;
	.reg .b32 	%r<24>;
	.reg .b64 	%rd<11>;
	// demoted variable
	.shared .align 4 .u32 _ZZ10uniformAddPiS_iiiE3uni;
	ld.param.u64 	%rd1, [_Z10uniformAddPiS_iii_param_0];
	ld.param.u64 	%rd2, [_Z10uniformAddPiS_iii_param_1];
	ld.param.u32 	%r2, [_Z10uniformAddPiS_iii_param_2];
	ld.param.u32 	%r3, [_Z10uniformAddPiS_iii_param_3];
	ld.param.u32 	%r4, [_Z10uniformAddPiS_iii_param_4];
	mov.u32 	%r1, %tid.x;
	setp.ne.s32 	%p1, %r1, 0;
	@%p1 bra 	$L__BB0_2;
	cvta.to.global.u64 	%rd3, %rd2;
	mov.u32 	%r5, %ctaid.x;
	add.s32 	%r6, %r3, %r5;
	mul.wide.u32 	%rd4, %r6, 4;
	add.s64 	%rd5, %rd3, %rd4;
	ld.global.u32 	%r7, [%rd5];
	st.shared.u32 	[_ZZ10uniformAddPiS_iiiE3uni], %r7;
$L__BB0_2:
	cvta.to.global.u64 	%rd6, %rd1;
	mov.u32 	%r8, %ctaid.x;
	mov.u32 	%r9, %ntid.x;
	shl.b32 	%r10, %r8, 8;
	shr.s32 	%r11, %r10, 8;
	mul.lo.s32 	%r12, %r9, %r11;
	shl.b32 	%r13, %r12, 1;
	add.s32 	%r14, %r13, %r1;
	add.s32 	%r15, %r14, %r4;
	bar.sync 	0;
	ld.shared.u32 	%r16, [_ZZ10uniformAddPiS_iiiE3uni];
	mul.wide.u32 	%rd7, %r15, 4;
	add.s64 	%rd8, %rd6, %rd7;
	ld.global.u32 	%r17, [%rd8];
	add.s32 	%r18, %r17, %r16;
	st.global.u32 	[%rd8], %r18;
	add.s32 	%r19, %r1, %r9;
	setp.lt.u32 	%p2, %r19, %r2;
	selp.b32 	%r20, %r16, 0, %p2;
	add.s32 	%r21, %r15, %r9;
	mul.wide.u32 	%rd9, %r21, 4;
	add.s64 	%rd10, %rd6, %rd9;
	ld.global.u32 	%r22, [%rd10];
	add.s32 	%r23, %r22, %r20;
	st.global.u32 	[%rd10], %r23;
	ret;

}
	// .globl	_Z7prescanILb1ELb0EEvPiPKiS0_iii
.visible .entry _Z7prescanILb1ELb0EEvPiPKiS0_iii(
	.param .u64 .ptr .align 1 _Z7prescanILb1ELb0EEvPiPKiS0_iii_param_0,
	.param .u64 .ptr .align 1 _Z7prescanILb1ELb0EEvPiPKiS0_iii_param_1,
	.param .u64 .ptr .align 1 _Z7prescanILb1ELb0EEvPiPKiS0_iii_param_2,
	.param .u32 _Z7prescanILb1ELb0EEvPiPKiS0_iii_param_3,
	.param .u32 _Z7prescanILb1ELb0EEvPiPKiS0_iii_param_4,
	.param .u32 _Z7prescanILb1ELb0EEvPiPKiS0_iii_param_5
)
{
	.reg .pred 	%p<8>;
	.reg .b32 	%r<89>;
	.reg .b64 	%rd<17>;

	ld.param.u64 	%rd1, [_Z7prescanILb1ELb0EEvPiPKiS0_iii_param_0];
	ld.param.u64 	%rd2, [_Z7prescanILb1ELb0EEvPiPKiS0_iii_param_1];
	ld.param.u64 	%rd3, [_Z7prescanILb1ELb0EEvPiPKiS0_iii_param_2];
	ld.param.u32 	%r17, [_Z7prescanILb1ELb0EEvPiPKiS0_iii_param_4];
	ld.param.u32 	%r84, [_Z7prescanILb1ELb0EEvPiPKiS0_iii_param_5];
	setp.ne.s32 	%p1, %r84, 0;
	@%p1 bra 	$L__BB1_2;
	mov.u32 	%r19, %ctaid.x;
	mov.u32 	%r20, %ntid.x;
	shl.b32 	%r21, %r19, 8;
	shr.s32 	%r22, %r21, 8;
	mul.lo.s32 	%r23, %r20, %r22;
	shl.b32 	%r84, %r23, 1;
$L__BB1_2:
	mov.u32 	%r3, %tid.x;
	add.s32 	%r4, %r84, %r3;
	mov.u32 	%r5, %ntid.x;
	add.s32 	%r25, %r3, %r5;
	shr.u32 	%r26, %r3, 4;
	shr.u32 	%r27, %r25, 4;
	cvta.to.global.u64 	%rd4, %rd2;
	mul.wide.s32 	%rd5, %r4, 4;
	add.s64 	%rd6, %rd4, %rd5;
	ld.global.u32 	%r28, [%rd6];
	add.s32 	%r29, %r26, %r3;
	shl.b32 	%r30, %r29, 2;
	mov.u32 	%r31, s_data;
	add.s32 	%r6, %r31, %r30;
	st.shared.u32 	[%r6], %r28;
	shl.b32 	%r7, %r5, 2;
	cvt.u64.u32 	%rd7, %r7;
	add.s64 	%rd8, %rd6, %rd7;
	ld.global.u32 	%r32, [%rd8];
	add.s32 	%r33, %r27, %r25;
	shl.b32 	%r34, %r33, 2;
	add.s32 	%r8, %r31, %r34;
	st.shared.u32 	[%r8], %r32;
	mov.b32 	%r88, 1;
	mov.u32 	%r85, %r5;
$L__BB1_3:
	bar.sync 	0;
	setp.ge.u32 	%p2, %r3, %r85;
	@%p2 bra 	$L__BB1_5;
	shl.b32 	%r35, %r88, 9;
	shr.s32 	%r36, %r35, 8;
	mad.lo.s32 	%r37, %r36, %r3, %r88;
	add.s32 	%r38, %r37, -1;
	add.s32 	%r39, %r38, %r88;
	shr.s32 	%r40, %r38, 4;
	add.s32 	%r41, %r40, %r37;
	shr.s32 	%r42, %r39, 4;
	add.s32 	%r43, %r39, %r42;
	shl.b32 	%r44, %r43, 2;
	shl.b32 	%r45, %r41, 2;
	add.s32 	%r47, %r31, %r45;
	ld.shared.u32 	%r48, [%r47+-4];
	add.s32 	%r49, %r44, %r31;
	ld.shared.u32 	%r50, [%r49];
	add.s32 	%r51, %r50, %r48;
	st.shared.u32 	[%r49], %r51;
$L__BB1_5:
	shl.b32 	%r88, %r88, 1;
	shr.u32 	%r12, %r85, 1;
	setp.gt.u32 	%p3, %r85, 1;
	mov.u32 	%r85, %r12;
	@%p3 bra 	$L__BB1_3;
	setp.ne.s32 	%p4, %r3, 0;
	@%p4 bra 	$L__BB1_8;
	shl.b32 	%r52, %r5, 1;
	add.s32 	%r53, %r52, -1;
	shr.u32 	%r54, %r53, 4;
	add.s32 	%r55, %r54, %r52;
	shl.b32 	%r56, %r55, 2;
	add.s32 	%r58, %r31, %r56;
	ld.shared.u32 	%r59, [%r58+-4];
	mov.u32 	%r60, %ctaid.x;
	setp.eq.s32 	%p5, %r17, 0;
	selp.b32 	%r61, %r60, %r17, %p5;
	cvta.to.global.u64 	%rd9, %rd3;
	mul.wide.s32 	%rd10, %r61, 4;
	add.s64 	%rd11, %rd9, %rd10;
	st.global.u32 	[%rd11], %r59;
	mov.b32 	%r62, 0;
	st.shared.u32 	[%r58+-4], %r62;
$L__BB1_8:
	mov.b32 	%r87, 1;
$L__BB1_9:
	shr.u32 	%r15, %r88, 1;
	bar.sync 	0;
	setp.ge.u32 	%p6, %r3, %r87;
	@%p6 bra 	$L__BB1_11;
	shl.b32 	%r64, %r88, 8;
	shr.s32 	%r65, %r64, 8;
	and.b32  	%r66, %r65, -2;
	mad.lo.s32 	%r67, %r66, %r3, %r15;
	add.s32 	%r68, %r67, -1;
	add.s32 	%r69, %r68, %r15;
	shr.s32 	%r70, %r68, 4;
	add.s32 	%r71, %r70, %r67;
	shr.s32 	%r72, %r69, 4;
	add.s32 	%r73, %r69, %r72;
	shl.b32 	%r74, %r73, 2;
	shl.b32 	%r75, %r71, 2;
	add.s32 	%r77, %r31, %r75;
	ld.shared.u32 	%r78, [%r77+-4];
	add.s32 	%r79, %r74, %r31;
	ld.shared.u32 	%r80, [%r79];
	st.shared.u32 	[%r77+-4], %r80;
	add.s32 	%r81, %r80, %r78;
	st.shared.u32 	[%r79], %r81;
$L__BB1_11:
	shl.b32 	%r87, %r87, 1;
	setp.le.u32 	%p7, %r87, %r5;
	mov.u32 	%r88, %r15;
	@%p7 bra 	$L__BB1_9;
	cvta.to.global.u64 	%rd13, %rd1;
	bar.sync 	0;
	ld.shared.u32 	%r82, [%r6];
	add.s64 	%rd15, %rd13, %rd5;
	st.global.u32 	[%rd15], %r82;
	ld.shared.u32 	%r83, [%r8];
	add.s64 	%rd16, %rd15, %rd7;
	st.global.u32 	[%rd16], %r83;
	ret;

}
	// .globl	_Z7prescanILb1ELb1EEvPiPKiS0_iii
.visible .entry _Z7prescanILb1ELb1EEvPiPKiS0_iii(
	.param .u64 .ptr .align 1 _Z7prescanILb1ELb1EEvPiPKiS0_iii_param_0,
	.param .u64 .ptr .align 1 _Z7prescanILb1ELb1EEvPiPKiS0_iii_param_1,
	.param .u64 .ptr .align 1 _Z7prescanILb1ELb1EEvPiPKiS0_iii_param_2,
	.param .u32 _Z7prescanILb1ELb1EEvPiPKiS0_iii_param_3,
	.param .u32 _Z7prescanILb1ELb1EEvPiPKiS0_iii_param_4,
	.param .u32 _Z7prescanILb1ELb1EEvPiPKiS0_iii_param_5
)
{
	.reg .pred 	%p<10>;
	.reg .b32 	%r<95>;
	.reg .b64 	%rd<17>;

	ld.param.u64 	%rd3, [_Z7prescanILb1ELb1EEvPiPKiS0_iii_param_0];
	ld.param.u64 	%rd4, [_Z7prescanILb1ELb1EEvPiPKiS0_iii_param_1];
	ld.param.u64 	%rd5, [_Z7prescanILb1ELb1EEvPiPKiS0_iii_param_2];
	ld.param.u32 	%r19, [_Z7prescanILb1ELb1EEvPiPKiS0_iii_param_3];
	ld.param.u32 	%r20, [_Z7prescanILb1ELb1EEvPiPKiS0_iii_param_4];
	ld.param.u32 	%r89, [_Z7prescanILb1ELb1EEvPiPKiS0_iii_param_5];
	setp.ne.s32 	%p1, %r89, 0;
	@%p1 bra 	$L__BB2_2;
	mov.u32 	%r22, %ctaid.x;
	mov.u32 	%r23, %ntid.x;
	shl.b32 	%r24, %r22, 8;
	shr.s32 	%r25, %r24, 8;
	mul.lo.s32 	%r26, %r23, %r25;
	shl.b32 	%r89, %r26, 1;
$L__BB2_2:
	mov.u32 	%r3, %tid.x;
	add.s32 	%r4, %r89, %r3;
	mov.u32 	%r5, %ntid.x;
	add.s32 	%r6, %r3, %r5;
	shr.u32 	%r28, %r3, 4;
	cvta.to.global.u64 	%rd6, %rd4;
	mul.wide.s32 	%rd7, %r4, 4;
	add.s64 	%rd1, %rd6, %rd7;
	ld.global.u32 	%r29, [%rd1];
	add.s32 	%r30, %r28, %r3;
	shl.b32 	%r31, %r30, 2;
	mov.u32 	%r32, s_data;
	add.s32 	%r7, %r32, %r31;
	st.shared.u32 	[%r7], %r29;
	setp.ge.s32 	%p2, %r6, %r19;
	mov.b32 	%r90, 0;
	@%p2 bra 	$L__BB2_4;
	shl.b32 	%r33, %r5, 2;
	cvt.u64.u32 	%rd8, %r33;
	add.s64 	%rd9, %rd1, %rd8;
	ld.global.u32 	%r90, [%rd9];
$L__BB2_4:
	shr.u32 	%r35, %r6, 4;
	add.s32 	%r36, %r35, %r6;
	shl.b32 	%r37, %r36, 2;
	add.s32 	%r10, %r32, %r37;
	st.shared.u32 	[%r10], %r90;
	mov.b32 	%r94, 1;
	mov.u32 	%r91, %r5;
$L__BB2_5:
	bar.sync 	0;
	setp.ge.u32 	%p3, %r3, %r91;
	@%p3 bra 	$L__BB2_7;
	shl.b32 	%r39, %r94, 9;
	shr.s32 	%r40, %r39, 8;
	mad.lo.s32 	%r41, %r40, %r3, %r94;
	add.s32 	%r42, %r41, -1;
	add.s32 	%r43, %r42, %r94;
	shr.s32 	%r44, %r42, 4;
	add.s32 	%r45, %r44, %r41;
	shr.s32 	%r46, %r43, 4;
	add.s32 	%r47, %r43, %r46;
	shl.b32 	%r48, %r47, 2;
	shl.b32 	%r49, %r45, 2;
	add.s32 	%r51, %r32, %r49;
	ld.shared.u32 	%r52, [%r51+-4];
	add.s32 	%r53, %r48, %r32;
	ld.shared.u32 	%r54, [%r53];
	add.s32 	%r55, %r54, %r52;
	st.shared.u32 	[%r53], %r55;
$L__BB2_7:
	shl.b32 	%r94, %r94, 1;
	shr.u32 	%r14, %r91, 1;
	setp.gt.u32 	%p4, %r91, 1;
	mov.u32 	%r91, %r14;
	@%p4 bra 	$L__BB2_5;
	setp.ne.s32 	%p5, %r3, 0;
	@%p5 bra 	$L__BB2_10;
	shl.b32 	%r56, %r5, 1;
	add.s32 	%r57, %r56, -1;
	shr.u32 	%r58, %r57, 4;
	add.s32 	%r59, %r58, %r56;
	shl.b32 	%r60, %r59, 2;
	add.s32 	%r62, %r32, %r60;
	ld.shared.u32 	%r63, [%r62+-4];
	mov.u32 	%r64, %ctaid.x;
	setp.eq.s32 	%p6, %r20, 0;
	selp.b32 	%r65, %r64, %r20, %p6;
	cvta.to.global.u64 	%rd10, %rd5;
	mul.wide.s32 	%rd11, %r65, 4;
	add.s64 	%rd12, %rd10, %rd11;
	st.global.u32 	[%rd12], %r63;
	mov.b32 	%r66, 0;
	st.shared.u32 	[%r62+-4], %r66;
$L__BB2_10:
	mov.b32 	%r93, 1;
$L__BB2_11:
	shr.u32 	%r17, %r94, 1;
	bar.sync 	0;
	setp.ge.u32 	%p7, %r3, %r93;
	@%p7 bra 	$L__BB2_13;
	shl.b32 	%r68, %r94, 8;
	shr.s32 	%r69, %r68, 8;
	and.b32  	%r70, %r69, -2;
	mad.lo.s32 	%r71, %r70, %r3, %r17;
	add.s32 	%r72, %r71, -1;
	add.s32 	%r73, %r72, %r17;
	shr.s32 	%r74, %r72, 4;
	add.s32 	%r75, %r74, %r71;
	shr.s32 	%r76, %r73, 4;
	add.s32 	%r77, %r73, %r76;
	shl.b32 	%r78, %r77, 2;
	shl.b32 	%r79, %r75, 2;
	add.s32 	%r81, %r32, %r79;
	ld.shared.u32 	%r82, [%r81+-4];
	add.s32 	%r83, %r78, %r32;
	ld.shared.u32 	%r84, [%r83];
	st.shared.u32 	[%r81+-4], %r84;
	add.s32 	%r85, %r84, %r82;
	st.shared.u32 	[%r83], %r85;
$L__BB2_13:
	shl.b32 	%r93, %r93, 1;
	setp.le.u32 	%p8, %r93, %r5;
	mov.u32 	%r94, %r17;
	@%p8 bra 	$L__BB2_11;
	setp.ge.s32 	%p9, %r6, %r19;
	bar.sync 	0;
	ld.shared.u32 	%r86, [%r7];
	cvta.to.global.u64 	%rd13, %rd3;
	add.s64 	%rd2, %rd13, %rd7;
	st.global.u32 	[%rd2], %r86;
	@%p9 bra 	$L__BB2_16;
	ld.shared.u32 	%r87, [%r10];
	shl.b32 	%r88, %r5, 2;
	cvt.u64.u32 	%rd15, %r88;
	add.s64 	%rd16, %rd2, %rd15;
	st.global.u32 	[%rd16], %r87;
$L__BB2_16:
	ret;

}
	// .globl	_Z7prescanILb0ELb0EEvPiPKiS0_iii
.visible .entry _Z7prescanILb0ELb0EEvPiPKiS0_iii(
	.param .u64 .ptr .align 1 _Z7prescanILb0ELb0EEvPiPKiS0_iii_param_0,
	.param .u64 .ptr .align 1 _Z7prescanILb0ELb0EEvPiPKiS0_iii_param_1,
	.param .u64 .ptr .align 1 _Z7prescanILb0ELb0EEvPiPKiS0_iii_param_2,
	.param .u32 _Z7prescanILb0ELb0EEvPiPKiS0_iii_param_3,
	.param .u32 _Z7prescanILb0ELb0EEvPiPKiS0_iii_param_4,
	.param .u32 _Z7prescanILb0ELb0EEvPiPKiS0_iii_param_5
)
{
	.reg .pred 	%p<7>;
	.reg .b32 	%r<85>;
	.reg .b64 	%rd<13>;

	ld.param.u64 	%rd1, [_Z7prescanILb0ELb0EEvPiPKiS0_iii_param_0];
	ld.param.u64 	%rd2, [_Z7prescanILb0ELb0EEvPiPKiS0_iii_param_1];
	ld.param.u32 	%r80, [_Z7prescanILb0ELb0EEvPiPKiS0_iii_param_5];
	setp.ne.s32 	%p1, %r80, 0;
	@%p1 bra 	$L__BB3_2;
	mov.u32 	%r18, %ctaid.x;
	mov.u32 	%r19, %ntid.x;
	shl.b32 	%r20, %r18, 8;
	shr.s32 	%r21, %r20, 8;
	mul.lo.s32 	%r22, %r19, %r21;
	shl.b32 	%r80, %r22, 1;
$L__BB3_2:
	mov.u32 	%r3, %tid.x;
	add.s32 	%r4, %r80, %r3;
	mov.u32 	%r5, %ntid.x;
	add.s32 	%r24, %r3, %r5;
	shr.u32 	%r25, %r3, 4;
	shr.u32 	%r26, %r24, 4;
	cvta.to.global.u64 	%rd3, %rd2;
	mul.wide.s32 	%rd4, %r4, 4;
	add.s64 	%rd5, %rd3, %rd4;
	ld.global.u32 	%r27, [%rd5];
	add.s32 	%r28, %r25, %r3;
	shl.b32 	%r29, %r28, 2;
	mov.u32 	%r30, s_data;
	add.s32 	%r6, %r30, %r29;
	st.shared.u32 	[%r6], %r27;
	shl.b32 	%r7, %r5, 2;
	cvt.u64.u32 	%rd6, %r7;
	add.s64 	%rd7, %rd5, %rd6;
	ld.global.u32 	%r31, [%rd7];
	add.s32 	%r32, %r26, %r24;
	shl.b32 	%r33, %r32, 2;
	add.s32 	%r8, %r30, %r33;
	st.shared.u32 	[%r8], %r31;
	mov.b32 	%r84, 1;
	mov.u32 	%r81, %r5;
$L__BB3_3:
	bar.sync 	0;
	setp.ge.u32 	%p2, %r3, %r81;
	@%p2 bra 	$L__BB3_5;
	shl.b32 	%r34, %r84, 9;
	shr.s32 	%r35, %r34, 8;
	mad.lo.s32 	%r36, %r35, %r3, %r84;
	add.s32 	%r37, %r36, -1;
	add.s32 	%r38, %r37, %r84;
	shr.s32 	%r39, %r37, 4;
	add.s32 	%r40, %r39, %r36;
	shr.s32 	%r41, %r38, 4;
	add.s32 	%r42, %r38, %r41;
	shl.b32 	%r43, %r42, 2;
	shl.b32 	%r44, %r40, 2;
	add.s32 	%r46, %r30, %r44;
	ld.shared.u32 	%r47, [%r46+-4];
	add.s32 	%r48, %r43, %r30;
	ld.shared.u32 	%r49, [%r48];
	add.s32 	%r50, %r49, %r47;
	st.shared.u32 	[%r48], %r50;
$L__BB3_5:
	shl.b32 	%r84, %r84, 1;
	shr.u32 	%r12, %r81, 1;
	setp.gt.u32 	%p3, %r81, 1;
	mov.u32 	%r81, %r12;
	@%p3 bra 	$L__BB3_3;
	setp.ne.s32 	%p4, %r3, 0;
	@%p4 bra 	$L__BB3_8;
	shl.b32 	%r51, %r5, 1;
	add.s32 	%r52, %r51, -1;
	shr.u32 	%r53, %r52, 4;
	add.s32 	%r54, %r53, %r51;
	shl.b32 	%r55, %r54, 2;
	add.s32 	%r57, %r30, %r55;
	mov.b32 	%r58, 0;
	st.shared.u32 	[%r57+-4], %r58;
$L__BB3_8:
	mov.b32 	%r83, 1;
$L__BB3_9:
	shr.u32 	%r15, %r84, 1;
	bar.sync 	0;
	setp.ge.u32 	%p5, %r3, %r83;
	@%p5 bra 	$L__BB3_11;
	shl.b32 	%r60, %r84, 8;
	shr.s32 	%r61, %r60, 8;
	and.b32  	%r62, %r61, -2;
	mad.lo.s32 	%r63, %r62, %r3, %r15;
	add.s32 	%r64, %r63, -1;
	add.s32 	%r65, %r64, %r15;
	shr.s32 	%r66, %r64, 4;
	add.s32 	%r67, %r66, %r63;
	shr.s32 	%r68, %r65, 4;
	add.s32 	%r69, %r65, %r68;
	shl.b32 	%r70, %r69, 2;
	shl.b32 	%r71, %r67, 2;
	add.s32 	%r73, %r30, %r71;
	ld.shared.u32 	%r74, [%r73+-4];
	add.s32 	%r75, %r70, %r30;
	ld.shared.u32 	%r76, [%r75];
	st.shared.u32 	[%r73+-4], %r76;
	add.s32 	%r77, %r76, %r74;
	st.shared.u32 	[%r75], %r77;
$L__BB3_11:
	shl.b32 	%r83, %r83, 1;
	setp.le.u32 	%p6, %r83, %r5;
	mov.u32 	%r84, %r15;
	@%p6 bra 	$L__BB3_9;
	cvta.to.global.u64 	%rd9, %rd1;
	bar.sync 	0;
	ld.shared.u32 	%r78, [%r6];
	add.s64 	%rd11, %rd9, %rd4;
	st.global.u32 	[%rd11], %r78;
	ld.shared.u32 	%r79, [%r8];
	add.s64 	%rd12, %rd11, %rd6;
	st.global.u32 	[%rd12], %r79;
	ret;

}
	// .globl	_Z7prescanILb0ELb1EEvPiPKiS0_iii
.visible .entry _Z7prescanILb0ELb1EEvPiPKiS0_iii(
	.param .u64 .ptr .align 1 _Z7prescanILb0ELb1EEvPiPKiS0_iii_param_0,
	.param .u64 .ptr .align 1 _Z7prescanILb0ELb1EEvPiPKiS0_iii_param_1,
	.param .u64 .ptr .align 1 _Z7prescanILb0ELb1EEvPiPKiS0_iii_param_2,
	.param .u32 _Z7prescanILb0ELb1EEvPiPKiS0_iii_param_3,
	.param .u32 _Z7prescanILb0ELb1EEvPiPKiS0_iii_param_4,
	.param .u32 _Z7prescanILb0ELb1EEvPiPKiS0_iii_param_5
)
{
	.reg .pred 	%p<9>;
	.reg .b32 	%r<91>;
	.reg .b64 	%rd<13>;

	ld.param.u64 	%rd3, [_Z7prescanILb0ELb1EEvPiPKiS0_iii_param_0];
	ld.param.u64 	%rd4, [_Z7prescanILb0ELb1EEvPiPKiS0_iii_param_1];
	ld.param.u32 	%r19, [_Z7prescanILb0ELb1EEvPiPKiS0_iii_param_3];
	ld.param.u32 	%r85, [_Z7prescanILb0ELb1EEvPiPKiS0_iii_param_5];
	setp.ne.s32 	%p1, %r85, 0;
	@%p1 bra 	$L__BB4_2;
	mov.u32 	%r21, %ctaid.x;
	mov.u32 	%r22, %ntid.x;
	shl.b32 	%r23, %r21, 8;
	shr.s32 	%r24, %r23, 8;
	mul.lo.s32 	%r25, %r22, %r24;
	shl.b32 	%r85, %r25, 1;
$L__BB4_2:
	mov.u32 	%r3, %tid.x;
	add.s32 	%r4, %r85, %r3;
	mov.u32 	%r5, %ntid.x;
	add.s32 	%r6, %r3, %r5;
	shr.u32 	%r27, %r3, 4;
	cvta.to.global.u64 	%rd5, %rd4;
	mul.wide.s32 	%rd6, %r4, 4;
	add.s64 	%rd1, %rd5, %rd6;
	ld.global.u32 	%r28, [%rd1];
	add.s32 	%r29, %r27, %r3;
	shl.b32 	%r30, %r29, 2;
	mov.u32 	%r31, s_data;
	add.s32 	%r7, %r31, %r30;
	st.shared.u32 	[%r7], %r28;
	setp.ge.s32 	%p2, %r6, %r19;
	mov.b32 	%r86, 0;
	@%p2 bra 	$L__BB4_4;
	shl.b32 	%r32, %r5, 2;
	cvt.u64.u32 	%rd7, %r32;
	add.s64 	%rd8, %rd1, %rd7;
	ld.global.u32 	%r86, [%rd8];
$L__BB4_4:
	shr.u32 	%r34, %r6, 4;
	add.s32 	%r35, %r34, %r6;
	shl.b32 	%r36, %r35, 2;
	add.s32 	%r10, %r31, %r36;
	st.shared.u32 	[%r10], %r86;
	mov.b32 	%r90, 1;
	mov.u32 	%r87, %r5;
$L__BB4_5:
	bar.sync 	0;
	setp.ge.u32 	%p3, %r3, %r87;
	@%p3 bra 	$L__BB4_7;
	shl.b32 	%r38, %r90, 9;
	shr.s32 	%r39, %r38, 8;
	mad.lo.s32 	%r40, %r39, %r3, %r90;
	add.s32 	%r41, %r40, -1;
	add.s32 	%r42, %r41, %r90;
	shr.s32 	%r43, %r41, 4;
	add.s32 	%r44, %r43, %r40;
	shr.s32 	%r45, %r42, 4;
	add.s32 	%r46, %r42, %r45;
	shl.b32 	%r47, %r46, 2;
	shl.b32 	%r48, %r44, 2;
	add.s32 	%r50, %r31, %r48;
	ld.shared.u32 	%r51, [%r50+-4];
	add.s32 	%r52, %r47, %r31;
	ld.shared.u32 	%r53, [%r52];
	add.s32 	%r54, %r53, %r51;
	st.shared.u32 	[%r52], %r54;
$L__BB4_7:
	shl.b32 	%r90, %r90, 1;
	shr.u32 	%r14, %r87, 1;
	setp.gt.u32 	%p4, %r87, 1;
	mov.u32 	%r87, %r14;
	@%p4 bra 	$L__BB4_5;
	setp.ne.s32 	%p5, %r3, 0;
	@%p5 bra 	$L__BB4_10;
	shl.b32 	%r55, %r5, 1;
	add.s32 	%r56, %r55, -1;
	shr.u32 	%r57, %r56, 4;
	add.s32 	%r58, %r57, %r55;
	shl.b32 	%r59, %r58, 2;
	add.s32 	%r61, %r31, %r59;
	mov.b32 	%r62, 0;
	st.shared.u32 	[%r61+-4], %r62;
$L__BB4_10:
	mov.b32 	%r89, 1;
$L__BB4_11:
	shr.u32 	%r17, %r90, 1;
	bar.sync 	0;
	setp.ge.u32 	%p6, %r3, %r89;
	@%p6 bra 	$L__BB4_13;
	shl.b32 	%r64, %r90, 8;
	shr.s32 	%r65, %r64, 8;
	and.b32  	%r66, %r65, -2;
	mad.lo.s32 	%r67, %r66, %r3, %r17;
	add.s32 	%r68, %r67, -1;
	add.s32 	%r69, %r68, %r17;
	shr.s32 	%r70, %r68, 4;
	add.s32 	%r71, %r70, %r67;
	shr.s32 	%r72, %r69, 4;
	add.s32 	%r73, %r69, %r72;
	shl.b32 	%r74, %r73, 2;
	shl.b32 	%r75, %r71, 2;
	add.s32 	%r77, %r31, %r75;
	ld.shared.u32 	%r78, [%r77+-4];
	add.s32 	%r79, %r74, %r31;
	ld.shared.u32 	%r80, [%r79];
	st.shared.u32 	[%r77+-4], %r80;
	add.s32 	%r81, %r80, %r78;
	st.shared.u32 	[%r79], %r81;
$L__BB4_13:
	shl.b32 	%r89, %r89, 1;
	setp.le.u32 	%p7, %r89, %r5;
	mov.u32 	%r90, %r17;
	@%p7 bra 	$L__BB4_11;
	setp.ge.s32 	%p8, %r6, %r19;
	bar.sync 	0;
	ld.shared.u32 	%r82, [%r7];
	cvta.to.global.u64 	%rd9, %rd3;
	add.s64 	%rd2, %rd9, %rd6;
	st.global.u32 	[%rd2], %r82;
	@%p8 bra 	$L__BB4_16;
	ld.shared.u32 	%r83, [%r10];
	shl.b32 	%r84, %r5, 2;
	cvt.u64.u32 	%rd11, %r84;
	add.s64 	%rd12, %rd2, %rd11;
	st.global.u32 	[%rd12], %r83;
$L__BB4_16:
	ret;

}


// ===== COMPILED SASS (sm_100) =====

	.target	sm_100

	.elftype	@"ET_EXEC"


//--------------------- .note.nv.tkinfo           --------------------------
	.section	.note.nv.tkinfo,"",@"SHT_NOTE"
	.sectionflags	@"SHF_NOTE_NV_TKINFO"
	.tkinfo
        /*0018*/ 	.word	0x00000002
        /*0030*/ 	.string	""
        /*0030*/ 	.string	"ptxas"
        /*0030*/ 	.string	"Cuda compilation tools, release 13.0, V13.0.88"
        /*0030*/ 	.string	"Build cuda_13.0.r13.0/compiler.36424714_0"
        /*0030*/ 	.string	"-arch sm_100 -m 64 "



//--------------------- .note.nv.cuinfo           --------------------------
	.section	.note.nv.cuinfo,"",@"SHT_NOTE"
	.sectionflags	@"SHF_NOTE_NV_CUINFO"
        /*0018*/ 	.short	0x0002
        /*001a*/ 	.short	0x0064
        /*001c*/ 	.short	0x0082
	.zero		2


//--------------------- .nv.info                  --------------------------
	.section	.nv.info,"",@"SHT_CUDA_INFO"
	.align	4


	//----- nvinfo : EIATTR_REGCOUNT
	.align		4
        /*0000*/ 	.byte	0x04, 0x2f
        /*0002*/ 	.short	(.L_1 - .L_0)
	.align		4
.L_0:
        /*0004*/ 	.word	index@(_Z10uniformAddPiS_iii)
        /*0008*/ 	.word	0x00000010


	//----- nvinfo : EIATTR_FRAME_SIZE
	.align		4
.L_1:
        /*000c*/ 	.byte	0x04, 0x11
        /*000e*/ 	.short	(.L_3 - .L_2)
	.align		4
.L_2:
        /*0010*/ 	.word	index@(_Z10uniformAddPiS_iii)
        /*0014*/ 	.word	0x00000000


	//----- nvinfo : EIATTR_REGCOUNT
	.align		4
.L_3:
        /*0018*/ 	.byte	0x04, 0x2f
        /*001a*/ 	.short	(.L_5 - .L_4)
	.align		4
.L_4:
        /*001c*/ 	.word	index@(_Z7prescanILb1ELb0EEvPiPKiS0_iii)
        /*0020*/ 	.word	0x0000000e


	//----- nvinfo : EIATTR_FRAME_SIZE
	.align		4
.L_5:
        /*0024*/ 	.byte	0x04, 0x11
        /*0026*/ 	.short	(.L_7 - .L_6)
	.align		4
.L_6:
        /*0028*/ 	.word	index@(_Z7prescanILb1ELb0EEvPiPKiS0_iii)
        /*002c*/ 	.word	0x00000000


	//----- nvinfo : EIATTR_REGCOUNT
	.align		4
.L_7:
        /*0030*/ 	.byte	0x04, 0x2f
        /*0032*/ 	.short	(.L_9 - .L_8)
	.align		4
.L_8:
        /*0034*/ 	.word	index@(_Z7prescanILb1ELb1EEvPiPKiS0_iii)
        /*0038*/ 	.word	0x00000011


	//----- nvinfo : EIATTR_FRAME_SIZE
	.align		4
.L_9:
        /*003c*/ 	.byte	0x04, 0x11
        /*003e*/ 	.short	(.L_11 - .L_10)
	.align		4
.L_10:
        /*0040*/ 	.word	index@(_Z7prescanILb1ELb1EEvPiPKiS0_iii)
        /*0044*/ 	.word	0x00000000


	//----- nvinfo : EIATTR_REGCOUNT
	.align		4
.L_11:
        /*0048*/ 	.byte	0x04, 0x2f
        /*004a*/ 	.short	(.L_13 - .L_12)
	.align		4
.L_12:
        /*004c*/ 	.word	index@(_Z7prescanILb0ELb0EEvPiPKiS0_iii)
        /*0050*/ 	.word	0x0000000f


	//----- nvinfo : EIATTR_FRAME_SIZE
	.align		4
.L_13:
        /*0054*/ 	.byte	0x04, 0x11
        /*0056*/ 	.short	(.L_15 - .L_14)
	.align		4
.L_14:
        /*0058*/ 	.word	index@(_Z7prescanILb0ELb0EEvPiPKiS0_iii)
        /*005c*/ 	.word	0x00000000


	//----- nvinfo : EIATTR_REGCOUNT
	.align		4
.L_15:
        /*0060*/ 	.byte	0x04, 0x2f
        /*0062*/ 	.short	(.L_17 - .L_16)
	.align		4
.L_16:
        /*0064*/ 	.word	index@(_Z7prescanILb0ELb1EEvPiPKiS0_iii)
        /*0068*/ 	.word	0x00000011


	//----- nvinfo : EIATTR_FRAME_SIZE
	.align		4
.L_17:
        /*006c*/ 	.byte	0x04, 0x11
        /*006e*/ 	.short	(.L_19 - .L_18)
	.align		4
.L_18:
        /*0070*/ 	.word	index@(_Z7prescanILb0ELb1EEvPiPKiS0_iii)
        /*0074*/ 	.word	0x00000000


	//----- nvinfo : EIATTR_MIN_STACK_SIZE
	.align		4
.L_19:
        /*0078*/ 	.byte	0x04, 0x12
        /*007a*/ 	.short	(.L_21 - .L_20)
	.align		4
.L_20:
        /*007c*/ 	.word	index@(_Z7prescanILb0ELb1EEvPiPKiS0_iii)
        /*0080*/ 	.word	0x00000000


	//----- nvinfo : EIATTR_MIN_STACK_SIZE
	.align		4
.L_21:
        /*0084*/ 	.byte	0x04, 0x12
        /*0086*/ 	.short	(.L_23 - .L_22)
	.align		4
.L_22:
        /*0088*/ 	.word	index@(_Z7prescanILb0ELb0EEvPiPKiS0_iii)
        /*008c*/ 	.word	0x00000000


	//----- nvinfo : EIATTR_MIN_STACK_SIZE
	.align		4
.L_23:
        /*0090*/ 	.byte	0x04, 0x12
        /*0092*/ 	.short	(.L_25 - .L_24)
	.align		4
.L_24:
        /*0094*/ 	.word	index@(_Z7prescanILb1ELb1EEvPiPKiS0_iii)
        /*0098*/ 	.word	0x00000000


	//----- nvinfo : EIATTR_MIN_STACK_SIZE
	.align		4
.L_25:
        /*009c*/ 	.byte	0x04, 0x12
        /*009e*/ 	.short	(.L_27 - .L_26)
	.align		4
.L_26:
        /*00a0*/ 	.word	index@(_Z7prescanILb1ELb0EEvPiPKiS0_iii)
        /*00a4*/ 	.word	0x00000000


	//----- nvinfo : EIATTR_MIN_STACK_SIZE
	.align		4
.L_27:
        /*00a8*/ 	.byte	0x04, 0x12
        /*00aa*/ 	.short	(.L_29 - .L_28)
	.align		4
.L_28:
        /*00ac*/ 	.word	index@(_Z10uniformAddPiS_iii)
        /*00b0*/ 	.word	0x00000000
.L_29:


//--------------------- .nv.compat                --------------------------
	.section	.nv.compat,"",@"SHT_CUDA_COMPAT_INFO"
	.align	4
        /*0000*/ 	.byte	0x02, 0x09, 0x00, 0x00, 0x02, 0x02, 0x01, 0x00, 0x02, 0x05, 0x05, 0x00, 0x03, 0x07, 0x01, 0x01
        /*0010*/ 	.byte	0x02, 0x03, 0x00, 0x00, 0x02, 0x06, 0x01, 0x00, 0x04, 0x0b, 0x08, 0x00, 0x09, 0x00, 0x00, 0x00
        /*0020*/ 	.byte	0x00, 0x00, 0x00, 0x00


//--------------------- .nv.info._Z7prescanILb0ELb1EEvPiPKiS0_iii --------------------------
	.section	.nv.info._Z7prescanILb0ELb1EEvPiPKiS0_iii,"",@"SHT_CUDA_INFO"
	.sectionflags	@""
	.align	4


	//----- nvinfo : EIATTR_CUDA_API_VERSION
	.align		4
        /*0000*/ 	.byte	0x04, 0x37
        /*0002*/ 	.short	(.L_31 - .L_30)
.L_30:
        /*0004*/ 	.word	0x00000082


	//----- nvinfo : EIATTR_KPARAM_INFO
	.align		4
.L_31:
        /*0008*/ 	.byte	0x04, 0x17
        /*000a*/ 	.short	(.L_33 - .L_32)
.L_32:
        /*000c*/ 	.word	0x00000000
        /*0010*/ 	.short	0x0005
        /*0012*/ 	.short	0x0020
        /*0014*/ 	.byte	0x00, 0xf0, 0x11, 0x00


	//----- nvinfo : EIATTR_KPARAM_INFO
	.align		4
.L_33:
        /*0018*/ 	.byte	0x04, 0x17
        /*001a*/ 	.short	(.L_35 - .L_34)
.L_34:
        /*001c*/ 	.word	0x00000000
        /*0020*/ 	.short	0x0004
        /*0022*/ 	.short	0x001c
        /*0024*/ 	.byte	0x00, 0xf0, 0x11, 0x00


	//----- nvinfo : EIATTR_KPARAM_INFO
	.align		4
.L_35:
        /*0028*/ 	.byte	0x04, 0x17
        /*002a*/ 	.short	(.L_37 - .L_36)
.L_36:
        /*002c*/ 	.word	0x00000000
        /*0030*/ 	.short	0x0003
        /*0032*/ 	.short	0x0018
        /*0034*/ 	.byte	0x00, 0xf0, 0x11, 0x00


	//----- nvinfo : EIATTR_KPARAM_INFO
	.align		4
.L_37:
        /*0038*/ 	.byte	0x04, 0x17
        /*003a*/ 	.short	(.L_39 - .L_38)
.L_38:
        /*003c*/ 	.word	0x00000000
        /*0040*/ 	.short	0x0002
        /*0042*/ 	.short	0x0010
        /*0044*/ 	.byte	0x00, 0xf5, 0x21, 0x00


	//----- nvinfo : EIATTR_KPARAM_INFO
	.align		4
.L_39:
        /*0048*/ 	.byte	0x04, 0x17
        /*004a*/ 	.short	(.L_41 - .L_40)
.L_40:
        /*004c*/ 	.word	0x00000000
        /*0050*/ 	.short	0x0001
        /*0052*/ 	.short	0x0008
        /*0054*/ 	.byte	0x00, 0xf5, 0x21, 0x00


	//----- nvinfo : EIATTR_KPARAM_INFO
	.align		4
.L_41:
        /*0058*/ 	.byte	0x04, 0x17
        /*005a*/ 	.short	(.L_43 - .L_42)
.L_42:
        /*005c*/ 	.word	0x00000000
        /*0060*/ 	.short	0x0000
        /*0062*/ 	.short	0x0000
        /*0064*/ 	.byte	0x00, 0xf5, 0x21, 0x00


	//----- nvinfo : EIATTR_SPARSE_MMA_MASK
	.align		4
.L_43:
        /*0068*/ 	.byte	0x03, 0x50
        /*006a*/ 	.short	0x0000


	//----- nvinfo : EIATTR_MAXREG_COUNT
	.align		4
        /*006c*/ 	.byte	0x03, 0x1b
        /*006e*/ 	.short	0x00ff


	//----- nvinfo : EIATTR_NUM_BARRIERS
	.align		4
        /*0070*/ 	.byte	0x02, 0x4c
        /*0072*/ 	.byte	0x01
	.zero		1


	//----- nvinfo : EIATTR_MERCURY_ISA_VERSION
	.align		4
        /*0074*/ 	.byte	0x03, 0x5f
        /*0076*/ 	.short	0x0101


	//----- nvinfo : EIATTR_VRC_CTA_INIT_COUNT
	.align		4
        /*0078*/ 	.byte	0x02, 0x4a
	.zero		1
	.zero		1


	//----- nvinfo : EIATTR_EXIT_INSTR_OFFSETS
	.align		4
        /*007c*/ 	.byte	0x04, 0x1c
        /*007e*/ 	.short	(.L_45 - .L_44)


	//   ....[0]....
.L_44:
        /*0080*/ 	.word	0x00000630


	//   ....[1]....
        /*0084*/ 	.word	0x00000680


	//----- nvinfo : EIATTR_CRS_STACK_SIZE
	.align		4
.L_45:
        /*0088*/ 	.byte	0x04, 0x1e
        /*008a*/ 	.short	(.L_47 - .L_46)
.L_46:
        /*008c*/ 	.word	0x00000000


	//----- nvinfo : EIATTR_CBANK_PARAM_SIZE
	.align		4
.L_47:
        /*0090*/ 	.byte	0x03, 0x19
        /*0092*/ 	.short	0x0024


	//----- nvinfo : EIATTR_PARAM_CBANK
	.align		4
        /*0094*/ 	.byte	0x04, 0x0a
        /*0096*/ 	.short	(.L_49 - .L_48)
	.align		4
.L_48:
        /*0098*/ 	.word	index@(.nv.constant0._Z7prescanILb0ELb1EEvPiPKiS0_iii)
        /*009c*/ 	.short	0x0380
        /*009e*/ 	.short	0x0024


	//----- nvinfo : EIATTR_SW_WAR
	.align		4
.L_49:
        /*00a0*/ 	.byte	0x04, 0x36
        /*00a2*/ 	.short	(.L_51 - .L_50)
.L_50:
        /*00a4*/ 	.word	0x00000008
.L_51:


//--------------------- .nv.info._Z7prescanILb0ELb0EEvPiPKiS0_iii --------------------------
	.section	.nv.info._Z7prescanILb0ELb0EEvPiPKiS0_iii,"",@"SHT_CUDA_INFO"
	.sectionflags	@""
	.align	4


	//----- nvinfo : EIATTR_CUDA_API_VERSION
	.align		4
        /*0000*/ 	.byte	0x04, 0x37
        /*0002*/ 	.short	(.L_53 - .L_52)
.L_52:
        /*0004*/ 	.word	0x00000082


	//----- nvinfo : EIATTR_KPARAM_INFO
	.align		4
.L_53:
        /*0008*/ 	.byte	0x04, 0x17
        /*000a*/ 	.short	(.L_55 - .L_54)
.L_54:
        /*000c*/ 	.word	0x00000000
        /*0010*/ 	.short	0x0005
        /*0012*/ 	.short	0x0020
        /*0014*/ 	.byte	0x00, 0xf0, 0x11, 0x00


	//----- nvinfo : EIATTR_KPARAM_INFO
	.align		4
.L_55:
        /*0018*/ 	.byte	0x04, 0x17
        /*001a*/ 	.short	(.L_57 - .L_56)
.L_56:
        /*001c*/ 	.word	0x00000000
        /*0020*/ 	.short	0x0004
        /*0022*/ 	.short	0x001c
        /*0024*/ 	.byte	0x00, 0xf0, 0x11, 0x00


	//----- nvinfo : EIATTR_KPARAM_INFO
	.align		4
.L_57:
        /*0028*/ 	.byte	0x04, 0x17
        /*002a*/ 	.short	(.L_59 - .L_58)
.L_58:
        /*002c*/ 	.word	0x00000000
        /*0030*/ 	.short	0x0003
        /*0032*/ 	.short	0x0018
        /*0034*/ 	.byte	0x00, 0xf0, 0x11, 0x00


	//----- nvinfo : EIATTR_KPARAM_INFO
	.align		4
.L_59:
        /*0038*/ 	.byte	0x04, 0x17
        /*003a*/ 	.short	(.L_61 - .L_60)
.L_60:
        /*003c*/ 	.word	0x00000000
        /*0040*/ 	.short	0x0002
        /*0042*/ 	.short	0x0010
        /*0044*/ 	.byte	0x00, 0xf5, 0x21, 0x00


	//----- nvinfo : EIATTR_KPARAM_INFO
	.align		4
.L_61:
        /*0048*/ 	.byte	0x04, 0x17
        /*004a*/ 	.short	(.L_63 - .L_62)
.L_62:
        /*004c*/ 	.word	0x00000000
        /*0050*/ 	.short	0x0001
        /*0052*/ 	.short	0x0008
        /*0054*/ 	.byte	0x00, 0xf5, 0x21, 0x00


	//----- nvinfo : EIATTR_KPARAM_INFO
	.align		4
.L_63:
        /*0058*/ 	.byte	0x04, 0x17
        /*005a*/ 	.short	(.L_65 - .L_64)
.L_64:
        /*005c*/ 	.word	0x00000000
        /*0060*/ 	.short	0x0000
        /*0062*/ 	.short	0x0000
        /*0064*/ 	.byte	0x00, 0xf5, 0x21, 0x00


	//----- nvinfo : EIATTR_SPARSE_MMA_MASK
	.align		4
.L_65:
        /*0068*/ 	.byte	0x03, 0x50
        /*006a*/ 	.short	0x0000


	//----- nvinfo : EIATTR_MAXREG_COUNT
	.align		4
        /*006c*/ 	.byte	0x03, 0x1b
        /*006e*/ 	.short	0x00ff


	//----- nvinfo : EIATTR_NUM_BARRIERS
	.align		4
        /*0070*/ 	.byte	0x02, 0x4c
        /*0072*/ 	.byte	0x01
	.zero		1


	//----- nvinfo : EIATTR_MERCURY_ISA_VERSION
	.align		4
        /*0074*/ 	.byte	0x03, 0x5f
        /*0076*/ 	.short	0x0101


	//----- nvinfo : EIATTR_VRC_CTA_INIT_COUNT
	.align		4
        /*0078*/ 	.byte	0x02, 0x4a
	.zero		1
	.zero		1


	//----- nvinfo : EIATTR_EXIT_INSTR_OFFSETS
	.align		4
        /*007c*/ 	.byte	0x04, 0x1c
        /*007e*/ 	.short	(.L_67 - .L_66)


	//   ....[0]....
.L_66:
        /*0080*/ 	.word	0x00000620


	//----- nvinfo : EIATTR_CRS_STACK_SIZE
	.align		4
.L_67:
        /*0084*/ 	.byte	0x04, 0x1e
        /*0086*/ 	.short	(.L_69 - .L_68)
.L_68:
        /*0088*/ 	.word	0x00000000


	//----- nvinfo : EIATTR_CBANK_PARAM_SIZE
	.align		4
.L_69:
        /*008c*/ 	.byte	0x03, 0x19
        /*008e*/ 	.short	0x0024


	//----- nvinfo : EIATTR_PARAM_CBANK
	.align		4
        /*0090*/ 	.byte	0x04, 0x0a
        /*0092*/ 	.short	(.L_71 - .L_70)
	.align		4
.L_70:
        /*0094*/ 	.word	index@(.nv.constant0._Z7prescanILb0ELb0EEvPiPKiS0_iii)
        /*0098*/ 	.short	0x0380
        /*009a*/ 	.short	0x0024


	//----- nvinfo : EIATTR_SW_WAR
	.align		4
.L_71:
        /*009c*/ 	.byte	0x04, 0x36
        /*009e*/ 	.short	(.L_73 - .L_72)
.L_72:
        /*00a0*/ 	.word	0x00000008
.L_73:


//--------------------- .nv.info._Z7prescanILb1ELb1EEvPiPKiS0_iii --------------------------
	.section	.nv.info._Z7prescanILb1ELb1EEvPiPKiS0_iii,"",@"SHT_CUDA_INFO"
	.sectionflags	@""
	.align	4


	//----- nvinfo : EIATTR_CUDA_API_VERSION
	.align		4
        /*0000*/ 	.byte	0x04, 0x37
        /*0002*/ 	.short	(.L_75 - .L_74)
.L_74:
        /*0004*/ 	.word	0x00000082


	//----- nvinfo : EIATTR_KPARAM_INFO
	.align		4
.L_75:
        /*0008*/ 	.byte	0x04, 0x17
        /*000a*/ 	.short	(.L_77 - .L_76)
.L_76:
        /*000c*/ 	.word	0x00000000
        /*0010*/ 	.short	0x0005
        /*0012*/ 	.short	0x0020
        /*0014*/ 	.byte	0x00, 0xf0, 0x11, 0x00


	//----- nvinfo : EIATTR_KPARAM_INFO
	.align		4
.L_77:
        /*0018*/ 	.byte	0x04, 0x17
        /*001a*/ 	.short	(.L_79 - .L_78)
.L_78:
        /*001c*/ 	.word	0x00000000
        /*0020*/ 	.short	0x0004
        /*0022*/ 	.short	0x001c
        /*0024*/ 	.byte	0x00, 0xf0, 0x11, 0x00


	//----- nvinfo : EIATTR_KPARAM_INFO
	.align		4
.L_79:
        /*0028*/ 	.byte	0x04, 0x17
        /*002a*/ 	.short	(.L_81 - .L_80)
.L_80:
        /*002c*/ 	.word	0x00000000
        /*0030*/ 	.short	0x0003
        /*0032*/ 	.short	0x0018
        /*0034*/ 	.byte	0x00, 0xf0, 0x11, 0x00


	//----- nvinfo : EIATTR_KPARAM_INFO
	.align		4
.L_81:
        /*0038*/ 	.byte	0x04, 0x17
        /*003a*/ 	.short	(.L_83 - .L_82)
.L_82:
        /*003c*/ 	.word	0x00000000
        /*0040*/ 	.short	0x0002
        /*0042*/ 	.short	0x0010
        /*0044*/ 	.byte	0x00, 0xf5, 0x21, 0x00


	//----- nvinfo : EIATTR_KPARAM_INFO
	.align		4
.L_83:
        /*0048*/ 	.byte	0x04, 0x17
        /*004a*/ 	.short	(.L_85 - .L_84)
.L_84:
        /*004c*/ 	.word	0x00000000
        /*0050*/ 	.short	0x0001
        /*0052*/ 	.short	0x0008
        /*0054*/ 	.byte	0x00, 0xf5, 0x21, 0x00


	//----- nvinfo : EIATTR_KPARAM_INFO
	.align		4
.L_85:
        /*0058*/ 	.byte	0x04, 0x17
        /*005a*/ 	.short	(.L_87 - .L_86)
.L_86:
        /*005c*/ 	.word	0x00000000
        /*0060*/ 	.short	0x0000
        /*0062*/ 	.short	0x0000
        /*0064*/ 	.byte	0x00, 0xf5, 0x21, 0x00


	//----- nvinfo : EIATTR_SPARSE_MMA_MASK
	.align		4
.L_87:
        /*0068*/ 	.byte	0x03, 0x50
        /*006a*/ 	.short	0x0000


	//----- nvinfo : EIATTR_MAXREG_COUNT
	.align		4
        /*006c*/ 	.byte	0x03, 0x1b
        /*006e*/ 	.short	0x00ff


	//----- nvinfo : EIATTR_NUM_BARRIERS
	.align		4
        /*0070*/ 	.byte	0x02, 0x4c
        /*0072*/ 	.byte	0x01
	.zero		1


	//----- nvinfo : EIATTR_MERCURY_ISA_VERSION
	.align		4
        /*0074*/ 	.byte	0x03, 0x5f
        /*0076*/ 	.short	0x0101


	//----- nvinfo : EIATTR_VRC_CTA_INIT_COUNT
	.align		4
        /*0078*/ 	.byte	0x02, 0x4a
	.zero		1
	.zero		1


	//----- nvinfo : EIATTR_EXIT_INSTR_OFFSETS
	.align		4
        /*007c*/ 	.byte	0x04, 0x1c
        /*007e*/ 	.short	(.L_89 - .L_88)


	//   ....[0]....
.L_88:
        /*0080*/ 	.word	0x000006d0


	//   ....[1]....
        /*0084*/ 	.word	0x00000720


	//----- nvinfo : EIATTR_CRS_STACK_SIZE
	.align		4
.L_89:
        /*0088*/ 	.byte	0x04, 0x1e
        /*008a*/ 	.short	(.L_91 - .L_90)
.L_90:
        /*008c*/ 	.word	0x00000000


	//----- nvinfo : EIATTR_CBANK_PARAM_SIZE
	.align		4
.L_91:
        /*0090*/ 	.byte	0x03, 0x19
        /*0092*/ 	.short	0x0024


	//----- nvinfo : EIATTR_PARAM_CBANK
	.align		4
        /*0094*/ 	.byte	0x04, 0x0a
        /*0096*/ 	.short	(.L_93 - .L_92)
	.align		4
.L_92:
        /*0098*/ 	.word	index@(.nv.constant0._Z7prescanILb1ELb1EEvPiPKiS0_iii)
        /*009c*/ 	.short	0x0380
        /*009e*/ 	.short	0x0024


	//----- nvinfo : EIATTR_SW_WAR
	.align		4
.L_93:
        /*00a0*/ 	.byte	0x04, 0x36
        /*00a2*/ 	.short	(.L_95 - .L_94)
.L_94:
        /*00a4*/ 	.word	0x00000008
.L_95:


//--------------------- .nv.info._Z7prescanILb1ELb0EEvPiPKiS0_iii --------------------------
	.section	.nv.info._Z7prescanILb1ELb0EEvPiPKiS0_iii,"",@"SHT_CUDA_INFO"
	.sectionflags	@""
	.align	4


	//----- nvinfo : EIATTR_CUDA_API_VERSION
	.align		4
        /*0000*/ 	.byte	0x04, 0x37
        /*0002*/ 	.short	(.L_97 - .L_96)
.L_96:
        /*0004*/ 	.word	0x00000082


	//----- nvinfo : EIATTR_KPARAM_INFO
	.align		4
.L_97:
        /*0008*/ 	.byte	0x04, 0x17
        /*000a*/ 	.short	(.L_99 - .L_98)
.L_98:
        /*000c*/ 	.word	0x00000000
        /*0010*/ 	.short	0x0005
        /*0012*/ 	.short	0x0020
        /*0014*/ 	.byte	0x00, 0xf0, 0x11, 0x00


	//----- nvinfo : EIATTR_KPARAM_INFO
	.align		4
.L_99:
        /*0018*/ 	.byte	0x04, 0x17
        /*001a*/ 	.short	(.L_101 - .L_100)
.L_100:
        /*001c*/ 	.word	0x00000000
        /*0020*/ 	.short	0x0004
        /*0022*/ 	.short	0x001c
        /*0024*/ 	.byte	0x00, 0xf0, 0x11, 0x00


	//----- nvinfo : EIATTR_KPARAM_INFO
	.align		4
.L_101:
        /*0028*/ 	.byte	0x04, 0x17
        /*002a*/ 	.short	(.L_103 - .L_102)
.L_102:
        /*002c*/ 	.word	0x00000000
        /*0030*/ 	.short	0x0003
        /*0032*/ 	.short	0x0018
        /*0034*/ 	.byte	0x00, 0xf0, 0x11, 0x00


	//----- nvinfo : EIATTR_KPARAM_INFO
	.align		4
.L_103:
        /*0038*/ 	.byte	0x04, 0x17
        /*003a*/ 	.short	(.L_105 - .L_104)
.L_104:
        /*003c*/ 	.word	0x00000000
        /*0040*/ 	.short	0x0002
        /*0042*/ 	.short	0x0010
        /*0044*/ 	.byte	0x00, 0xf5, 0x21, 0x00


	//----- nvinfo : EIATTR_KPARAM_INFO
	.align		4
.L_105:
        /*0048*/ 	.byte	0x04, 0x17
        /*004a*/ 	.short	(.L_107 - .L_106)
.L_106:
        /*004c*/ 	.word	0x00000000
        /*0050*/ 	.short	0x0001
        /*0052*/ 	.short	0x0008
        /*0054*/ 	.byte	0x00, 0xf5, 0x21, 0x00


	//----- nvinfo : EIATTR_KPARAM_INFO
	.align		4
.L_107:
        /*0058*/ 	.byte	0x04, 0x17
        /*005a*/ 	.short	(.L_109 - .L_108)
.L_108:
        /*005c*/ 	.word	0x00000000
        /*0060*/ 	.short	0x0000
        /*0062*/ 	.short	0x0000
        /*0064*/ 	.byte	0x00, 0xf5, 0x21, 0x00


	//----- nvinfo : EIATTR_SPARSE_MMA_MASK
	.align		4
.L_109:
        /*0068*/ 	.byte	0x03, 0x50
        /*006a*/ 	.short	0x0000


	//----- nvinfo : EIATTR_MAXREG_COUNT
	.align		4
        /*006c*/ 	.byte	0x03, 0x1b
        /*006e*/ 	.short	0x00ff


	//----- nvinfo : EIATTR_NUM_BARRIERS
	.align		4
        /*0070*/ 	.byte	0x02, 0x4c
        /*0072*/ 	.byte	0x01
	.zero		1


	//----- nvinfo : EIATTR_MERCURY_ISA_VERSION
	.align		4
        /*0074*/ 	.byte	0x03, 0x5f
        /*0076*/ 	.short	0x0101


	//----- nvinfo : EIATTR_VRC_CTA_INIT_COUNT
	.align		4
        /*0078*/ 	.byte	0x02, 0x4a
	.zero		1
	.zero		1


	//----- nvinfo : EIATTR_EXIT_INSTR_OFFSETS
	.align		4
        /*007c*/ 	.byte	0x04, 0x1c
        /*007e*/ 	.short	(.L_111 - .L_110)


	//   ....[0]....
.L_110:
        /*0080*/ 	.word	0x000006d0


	//----- nvinfo : EIATTR_CRS_STACK_SIZE
	.align		4
.L_111:
        /*0084*/ 	.byte	0x04, 0x1e
        /*0086*/ 	.short	(.L_113 - .L_112)
.L_112:
        /*0088*/ 	.word	0x00000000


	//----- nvinfo : EIATTR_CBANK_PARAM_SIZE
	.align		4
.L_113:
        /*008c*/ 	.byte	0x03, 0x19
        /*008e*/ 	.short	0x0024


	//----- nvinfo : EIATTR_PARAM_CBANK
	.align		4
        /*0090*/ 	.byte	0x04, 0x0a
        /*0092*/ 	.short	(.L_115 - .L_114)
	.align		4
.L_114:
        /*0094*/ 	.word	index@(.nv.constant0._Z7prescanILb1ELb0EEvPiPKiS0_iii)
        /*0098*/ 	.short	0x0380
        /*009a*/ 	.short	0x0024


	//----- nvinfo : EIATTR_SW_WAR
	.align		4
.L_115:
        /*009c*/ 	.byte	0x04, 0x36
        /*009e*/ 	.short	(.L_117 - .L_116)
.L_116:
        /*00a0*/ 	.word	0x00000008
.L_117:


//--------------------- .nv.info._Z10uniformAddPiS_iii --------------------------
	.section	.nv.info._Z10uniformAddPiS_iii,"",@"SHT_CUDA_INFO"
	.sectionflags	@""
	.align	4


	//----- nvinfo : EIATTR_CUDA_API_VERSION
	.align		4
        /*0000*/ 	.byte	0x04, 0x37
        /*0002*/ 	.short	(.L_119 - .L_118)
.L_118:
        /*0004*/ 	.word	0x00000082


	//----- nvinfo : EIATTR_KPARAM_INFO
	.align		4
.L_119:
        /*0008*/ 	.byte	0x04, 0x17
        /*000a*/ 	.short	(.L_121 - .L_120)
.L_120:
        /*000c*/ 	.word	0x00000000
        /*0010*/ 	.short	0x0004
        /*0012*/ 	.short	0x0018
        /*0014*/ 	.byte	0x00, 0xf0, 0x11, 0x00


	//----- nvinfo : EIATTR_KPARAM_INFO
	.align		4
.L_121:
        /*0018*/ 	.byte	0x04, 0x17
        /*001a*/ 	.short	(.L_123 - .L_122)
.L_122:
        /*001c*/ 	.word	0x00000000
        /*0020*/ 	.short	0x0003
        /*0022*/ 	.short	0x0014
        /*0024*/ 	.byte	0x00, 0xf0, 0x11, 0x00


	//----- nvinfo : EIATTR_KPARAM_INFO
	.align		4
.L_123:
        /*0028*/ 	.byte	0x04, 0x17
        /*002a*/ 	.short	(.L_125 - .L_124)
.L_124:
        /*002c*/ 	.word	0x00000000
        /*0030*/ 	.short	0x0002
        /*0032*/ 	.short	0x0010
        /*0034*/ 	.byte	0x00, 0xf0, 0x11, 0x00


	//----- nvinfo : EIATTR_KPARAM_INFO
	.align		4
.L_125:
        /*0038*/ 	.byte	0x04, 0x17
        /*003a*/ 	.short	(.L_127 - .L_126)
.L_126:
        /*003c*/ 	.word	0x00000000
        /*0040*/ 	.short	0x0001
        /*0042*/ 	.short	0x0008
        /*0044*/ 	.byte	0x00, 0xf5, 0x21, 0x00


	//----- nvinfo : EIATTR_KPARAM_INFO
	.align		4
.L_127:
        /*0048*/ 	.byte	0x04, 0x17
        /*004a*/ 	.short	(.L_129 - .L_128)
.L_128:
        /*004c*/ 	.word	0x00000000
        /*0050*/ 	.short	0x0000
        /*0052*/ 	.short	0x0000
        /*0054*/ 	.byte	0x00, 0xf5, 0x21, 0x00


	//----- nvinfo : EIATTR_SPARSE_MMA_MASK
	.align		4
.L_129:
        /*0058*/ 	.byte	0x03, 0x50
        /*005a*/ 	.short	0x0000


	//----- nvinfo : EIATTR_MAXREG_COUNT
	.align		4
        /*005c*/ 	.byte	0x03, 0x1b
        /*005e*/ 	.short	0x00ff


	//----- nvinfo : EIATTR_NUM_BARRIERS
	.align		4
        /*0060*/ 	.byte	0x02, 0x4c
        /*0062*/ 	.byte	0x01
	.zero		1


	//----- nvinfo : EIATTR_MERCURY_ISA_VERSION
	.align		4
        /*0064*/ 	.byte	0x03, 0x5f
        /*0066*/ 	.short	0x0101


	//----- nvinfo : EIATTR_VRC_CTA_INIT_COUNT
	.align		4
        /*0068*/ 	.byte	0x02, 0x4a
	.zero		1
	.zero		1


	//----- nvinfo : EIATTR_EXIT_INSTR_OFFSETS
	.align		4
        /*006c*/ 	.byte	0x04, 0x1c
        /*006e*/ 	.short	(.L_131 - .L_130)


	//   ....[0]....
.L_130:
        /*0070*/ 	.word	0x00000250


	//----- nvinfo : EIATTR_CBANK_PARAM_SIZE
	.align		4
.L_131:
        /*0074*/ 	.byte	0x03, 0x19
        /*0076*/ 	.short	0x001c


	//----- nvinfo : EIATTR_PARAM_CBANK
	.align		4
        /*0078*/ 	.byte	0x04, 0x0a
        /*007a*/ 	.short	(.L_133 - .L_132)
	.align		4
.L_132:
        /*007c*/ 	.word	index@(.nv.constant0._Z10uniformAddPiS_iii)
        /*0080*/ 	.short	0x0380
        /*0082*/ 	.short	0x001c


	//----- nvinfo : EIATTR_SW_WAR
	.align		4
.L_133:
        /*0084*/ 	.byte	0x04, 0x36
        /*0086*/ 	.short	(.L_135 - .L_134)
.L_134:
        /*0088*/ 	.word	0x00000008
.L_135:


//--------------------- .nv.callgraph             --------------------------
	.section	.nv.callgraph,"",@"SHT_CUDA_CALLGRAPH"
	.align	4
	.sectionentsize	8
	.align		4
        /*0000*/ 	.word	0x00000000
	.align		4
        /*0004*/ 	.word	0xffffffff
	.align		4
        /*0008*/ 	.word	0x00000000
	.align		4
        /*000c*/ 	.word	0xfffffffe
	.align		4
        /*0010*/ 	.word	0x00000000
	.align		4
        /*0014*/ 	.word	0xfffffffd
	.align		4
        /*0018*/ 	.word	0x00000000
	.align		4
        /*001c*/ 	.word	0xfffffffc


//--------------------- .text._Z7prescanILb0ELb1EEvPiPKiS0_iii --------------------------
	.section	.text._Z7prescanILb0ELb1EEvPiPKiS0_iii,"ax",@progbits
	.align	128
        .global         _Z7prescanILb0ELb1EEvPiPKiS0_iii
        .type           _Z7prescanILb0ELb1EEvPiPKiS0_iii,@function
        .size           _Z7prescanILb0ELb1EEvPiPKiS0_iii,(.L_x_33 - _Z7prescanILb0ELb1EEvPiPKiS0_iii)
        .other          _Z7prescanILb0ELb1EEvPiPKiS0_iii,@"STO_CUDA_ENTRY STV_DEFAULT"
_Z7prescanILb0ELb1EEvPiPKiS0_iii:
.text._Z7prescanILb0ELb1EEvPiPKiS0_iii:
[----:B------:R-:W-:Y:S01]  /*0000*/  LDC R1, c[0x0][0x37c] ;  /* 0x0000df00ff017b82 */ /* 0x000fe20000000800 */
[----:B------:R-:W0:Y:S01]  /*0010*/  LDCU UR4, c[0x0][0x3a0] ;  /* 0x00007400ff0477ac */ /* 0x000e220008000800 */
[----:B------:R-:W1:Y:S06]  /*0020*/  S2R R3, SR_TID.X ;  /* 0x0000000000037919 */ /* 0x000e6c0000002100 */
[----:B------:R-:W2:Y:S01]  /*0030*/  LDC.64 R4, c[0x0][0x388] ;  /* 0x0000e200ff047b82 */ /* 0x000ea20000000a00 */
[----:B------:R-:W-:Y:S01]  /*0040*/  IMAD.MOV.U32 R11, RZ, RZ, RZ ;  /* 0x000000ffff0b7224 */ /* 0x000fe200078e00ff */
[----:B------:R-:W3:Y:S01]  /*0050*/  LDCU UR7, c[0x0][0x398] ;  /* 0x00007300ff0777ac */ /* 0x000ee20008000800 */
[----:B------:R-:W4:Y:S01]  /*0060*/  LDCU UR6, c[0x0][0x3a0] ;  /* 0x00007400ff0677ac */ /* 0x000f220008000800 */
[----:B------:R-:W5:Y:S01]  /*0070*/  LDCU.64 UR8, c[0x0][0x358] ;  /* 0x00006b00ff0877ac */ /* 0x000f620008000a00 */
[----:B0-----:R-:W-:-:S06]  /*0080*/  UISETP.NE.AND UP0, UPT, UR4, URZ, UPT ;  /* 0x000000ff0400728c */ /* 0x001fcc000bf05270 */
[----:B------:R-:W-:-:S05]  /*0090*/  PLOP3.LUT P0, PT, PT, PT, UP0, 0x80, 0x8 ;  /* 0x000000000008781c */ /* 0x000fca0003f0f008 */
[----:B------:R-:W0:Y:S01]  /*00a0*/  @!UP0 LDCU UR5, c[0x0][0x360] ;  /* 0x00006c00ff0587ac */ /* 0x000e220008000800 */
[----:B------:R-:W1:Y:S07]  /*00b0*/  LDC R0, c[0x0][0x360] ;  /* 0x0000d800ff007b82 */ /* 0x000e6e0000000800 */
[----:B------:R-:W3:Y:S01]  /*00c0*/  @!P0 S2R R2, SR_CTAID.X ;  /* 0x0000000000028919 */ /* 0x000ee20000002500 */
[----:B-1----:R-:W-:Y:S01]  /*00d0*/  IMAD.IADD R12, R3, 0x1, R0 ;  /* 0x00000001030c7824 */ /* 0x002fe200078e0200 */
[----:B---3--:R-:W-:-:S04]  /*00e0*/  @!P0 R2UR UR4, R2 ;  /* 0x00000000020482ca */ /* 0x008fc800000e0000 */
[----:B------:R-:W-:-:S09]  /*00f0*/  ISETP.GE.AND P0, PT, R12, UR7, PT ;  /* 0x000000070c007c0c */ /* 0x000fd2000bf06270 */
[----:B------:R-:W-:-:S04]  /*0100*/  @!UP0 USHF.L.U32 UR4, UR4, 0x8, URZ ;  /* 0x0000000804048899 */ /* 0x000fc800080006ff */
[----:B------:R-:W-:-:S04]  /*0110*/  @!UP0 USHF.R.S32.HI UR4, URZ, 0x8, UR4 ;  /* 0x00000008ff048899 */ /* 0x000fc80008011404 */
[----:B0-----:R-:W-:-:S04]  /*0120*/  @!UP0 UIMAD UR4, UR4, UR5, URZ ;  /* 0x00000005040482a4 */ /* 0x001fc8000f8e02ff */
[----:B----4-:R-:W-:-:S06]  /*0130*/  @!UP0 USHF.L.U32 UR6, UR4, 0x1, URZ ;  /* 0x0000000104068899 */ /* 0x010fcc00080006ff */
[----:B------:R-:W-:-:S04]  /*0140*/  VIADD R2, R3, UR6 ;  /* 0x0000000603027c36 */ /* 0x000fc80008000000 */
[----:B--2---:R-:W-:-:S03]  /*0150*/  IMAD.WIDE R8, R2, 0x4, R4 ;  /* 0x0000000402087825 */ /* 0x004fc600078e0204 */
[----:B------:R-:W-:-:S03]  /*0160*/  @!P0 LEA R6, P1, R0, R8, 0x2 ;  /* 0x0000000800068211 */ /* 0x000fc600078210ff */
[----:B-----5:R-:W2:Y:S02]  /*0170*/  LDG.E R8, desc[UR8][R8.64] ;  /* 0x0000000808087981 */ /* 0x020ea4000c1e1900 */
[----:B------:R-:W-:-:S05]  /*0180*/  @!P0 IMAD.X R7, RZ, RZ, R9, P1 ;  /* 0x000000ffff078224 */ /* 0x000fca00008e0609 */
[----:B------:R0:W3:Y:S01]  /*0190*/  @!P0 LDG.E R11, desc[UR8][R6.64] ;  /* 0x00000008060b8981 */ /* 0x0000e2000c1e1900 */
[----:B------:R-:W1:Y:S01]  /*01a0*/  S2UR UR5, SR_CgaCtaId ;  /* 0x00000000000579c3 */ /* 0x000e620000008800 */
[----:B------:R-:W-:Y:S01]  /*01b0*/  UMOV UR4, 0x400 ;  /* 0x0000040000047882 */ /* 0x000fe20000000000 */
[----:B------:R-:W-:Y:S02]  /*01c0*/  LEA.HI R5, R3, R3, RZ, 0x1c ;  /* 0x0000000303057211 */ /* 0x000fe400078fe0ff */
[----:B------:R-:W-:Y:S01]  /*01d0*/  LEA.HI R4, R12, R12, RZ, 0x1c ;  /* 0x0000000c0c047211 */ /* 0x000fe200078fe0ff */
[----:B-1----:R-:W-:-:S06]  /*01e0*/  ULEA UR4, UR5, UR4, 0x18 ;  /* 0x0000000405047291 */ /* 0x002fcc000f8ec0ff */
[----:B------:R-:W-:Y:S02]  /*01f0*/  LEA R5, R5, UR4, 0x2 ;  /* 0x0000000405057c11 */ /* 0x000fe4000f8e10ff */
[----:B------:R-:W-:Y:S01]  /*0200*/  LEA R4, R4, UR4, 0x2 ;  /* 0x0000000404047c11 */ /* 0x000fe2000f8e10ff */
[----:B------:R-:W-:Y:S02]  /*0210*/  IMAD.MOV.U32 R10, RZ, RZ, 0x1 ;  /* 0x00000001ff0a7424 */ /* 0x000fe400078e00ff */
[----:B0-----:R-:W-:Y:S01]  /*0220*/  IMAD.MOV.U32 R6, RZ, RZ, R0 ;  /* 0x000000ffff067224 */ /* 0x001fe200078e0000 */
[----:B--2---:R0:W-:Y:S04]  /*0230*/  STS [R5], R8 ;  /* 0x0000000805007388 */ /* 0x0041e80000000800 */
[----:B---3--:R0:W-:Y:S02]  /*0240*/  STS [R4], R11 ;  /* 0x0000000b04007388 */ /* 0x0081e40000000800 */
.L_x_2:
[----:B------:R-:W-:Y:S01]  /*0250*/  BAR.SYNC.DEFER_BLOCKING 0x0 ;  /* 0x0000000000007b1d */ /* 0x000fe20000010000 */
[----:B------:R-:W-:Y:S02]  /*0260*/  ISETP.GE.U32.AND P0, PT, R3, R6, PT ;  /* 0x000000060300720c */ /* 0x000fe40003f06070 */
[----:B------:R-:W-:Y:S02]  /*0270*/  ISETP.GT.U32.AND P1, PT, R6, 0x1, PT ;  /* 0x000000010600780c */ /* 0x000fe40003f24070 */
[----:B------:R-:W-:Y:S01]  /*0280*/  SHF.R.U32.HI R9, RZ, 0x1, R6 ;  /* 0x00000001ff097819 */ /* 0x000fe20000011606 */
[----:B------:R-:W-:Y:S08]  /*0290*/  BSSY.RECONVERGENT B0, `(.L_x_0) ;  /* 0x000000f000007945 */ /* 0x000ff00003800200 */
[----:B-1----:R-:W-:Y:S05]  /*02a0*/  @P0 BRA `(.L_x_1) ;  /* 0x0000000000340947 */ /* 0x002fea0003800000 */
[----:B------:R-:W-:-:S05]  /*02b0*/  IMAD.SHL.U32 R6, R10, 0x200, RZ ;  /* 0x000002000a067824 */ /* 0x000fca00078e00ff */
[----:B------:R-:W-:-:S05]  /*02c0*/  SHF.R.S32.HI R6, RZ, 0x8, R6 ;  /* 0x00000008ff067819 */ /* 0x000fca0000011406 */
[----:B------:R-:W-:-:S04]  /*02d0*/  IMAD R6, R6, R3, R10 ;  /* 0x0000000306067224 */ /* 0x000fc800078e020a */
[----:B------:R-:W-:-:S04]  /*02e0*/  VIADD R7, R6, 0xffffffff ;  /* 0xffffffff06077836 */ /* 0x000fc80000000000 */
[C---:B0-----:R-:W-:Y:S01]  /*02f0*/  IMAD.IADD R8, R7.reuse, 0x1, R10 ;  /* 0x0000000107087824 */ /* 0x041fe200078e020a */
[----:B------:R-:W-:-:S04]  /*0300*/  LEA.HI.SX32 R6, R7, R6, 0x1c ;  /* 0x0000000607067211 */ /* 0x000fc800078fe2ff */
[----:B------:R-:W-:Y:S02]  /*0310*/  LEA.HI.SX32 R8, R8, R8, 0x1c ;  /* 0x0000000808087211 */ /* 0x000fe400078fe2ff */
[----:B------:R-:W-:Y:S02]  /*0320*/  LEA R6, R6, UR4, 0x2 ;  /* 0x0000000406067c11 */ /* 0x000fe4000f8e10ff */
[----:B------:R-:W-:-:S04]  /*0330*/  LEA R8, R8, UR4, 0x2 ;  /* 0x0000000408087c11 */ /* 0x000fc8000f8e10ff */
[----:B------:R-:W-:Y:S04]  /*0340*/  LDS R6, [R6+-0x4] ;  /* 0xfffffc0006067984 */ /* 0x000fe80000000800 */
[----:B------:R-:W0:Y:S02]  /*0350*/  LDS R7, [R8] ;  /* 0x0000000008077984 */ /* 0x000e240000000800 */
[----:B0-----:R-:W-:-:S05]  /*0360*/  IMAD.IADD R7, R6, 0x1, R7 ;  /* 0x0000000106077824 */ /* 0x001fca00078e0207 */
[----:B------:R1:W-:Y:S02]  /*0370*/  STS [R8], R7 ;  /* 0x0000000708007388 */ /* 0x0003e40000000800 */
.L_x_1:
[----:B------:R-:W-:Y:S05]  /*0380*/  BSYNC.RECONVERGENT B0 ;  /* 0x0000000000007941 */ /* 0x000fea0003800200 */
.L_x_0:
[----:B------:R-:W-:Y:S02]  /*0390*/  IMAD.MOV.U32 R6, RZ, RZ, R9 ;  /* 0x000000ffff067224 */ /* 0x000fe400078e0009 */
[----:B------:R-:W-:Y:S01]  /*03a0*/  IMAD.SHL.U32 R10, R10, 0x2, RZ ;  /* 0x000000020a0a7824 */ /* 0x000fe200078e00ff */
[----:B------:R-:W-:Y:S06]  /*03b0*/  @P1 BRA `(.L_x_2) ;  /* 0xfffffffc00a41947 */ /* 0x000fec000383ffff */
[----:B------:R-:W-:Y:S01]  /*03c0*/  ISETP.NE.AND P0, PT, R3, RZ, PT ;  /* 0x000000ff0300720c */ /* 0x000fe20003f05270 */
[----:B------:R-:W-:-:S12]  /*03d0*/  UMOV UR5, 0x1 ;  /* 0x0000000100057882 */ /* 0x000fd80000000000 */
[----:B------:R-:W-:-:S04]  /*03e0*/  @!P0 IMAD.SHL.U32 R6, R0, 0x2, RZ ;  /* 0x0000000200068824 */ /* 0x000fc800078e00ff */
[----:B-1----:R-:W-:-:S05]  /*03f0*/  @!P0 VIADD R7, R6, 0xffffffff ;  /* 0xffffffff06078836 */ /* 0x002fca0000000000 */
[----:B------:R-:W-:-:S04]  /*0400*/  @!P0 LEA.HI R7, R7, R6, RZ, 0x1c ;  /* 0x0000000607078211 */ /* 0x000fc800078fe0ff */
[----:B------:R-:W-:-:S05]  /*0410*/  @!P0 LEA R7, R7, UR4, 0x2 ;  /* 0x0000000407078c11 */ /* 0x000fca000f8e10ff */
[----:B------:R1:W-:Y:S02]  /*0420*/  @!P0 STS [R7+-0x4], RZ ;  /* 0xfffffcff07008388 */ /* 0x0003e40000000800 */
.L_x_5:
[----:B------:R-:W-:Y:S01]  /*0430*/  BAR.SYNC.DEFER_BLOCKING 0x0 ;  /* 0x0000000000007b1d */ /* 0x000fe20000010000 */
[----:B------:R-:W-:Y:S01]  /*0440*/  ISETP.GE.U32.AND P0, PT, R3, UR5, PT ;  /* 0x0000000503007c0c */ /* 0x000fe2000bf06070 */
[----:B------:R-:W-:Y:S01]  /*0450*/  USHF.L.U32 UR5, UR5, 0x1, URZ ;  /* 0x0000000105057899 */ /* 0x000fe200080006ff */
[----:B------:R-:W-:-:S03]  /*0460*/  SHF.R.U32.HI R14, RZ, 0x1, R10 ;  /* 0x00000001ff0e7819 */ /* 0x000fc6000001160a */
[----:B------:R-:W-:Y:S02]  /*0470*/  BSSY.RECONVERGENT B0, `(.L_x_3) ;  /* 0x0000012000007945 */ /* 0x000fe40003800200 */
[----:B------:R-:W-:-:S06]  /*0480*/  ISETP.LT.U32.AND P1, PT, R0, UR5, PT ;  /* 0x0000000500007c0c */ /* 0x000fcc000bf21070 */
[----:B--2---:R-:W-:Y:S07]  /*0490*/  @P0 BRA `(.L_x_4) ;  /* 0x00000000003c0947 */ /* 0x004fee0003800000 */
[----:B------:R-:W-:-:S05]  /*04a0*/  IMAD.SHL.U32 R6, R10, 0x100, RZ ;  /* 0x000001000a067824 */ /* 0x000fca00078e00ff */
[----:B------:R-:W-:-:S04]  /*04b0*/  SHF.R.S32.HI R6, RZ, 0x8, R6 ;  /* 0x00000008ff067819 */ /* 0x000fc80000011406 */
[----:B------:R-:W-:-:S05]  /*04c0*/  LOP3.LUT R6, R6, 0xfffffffe, RZ, 0xc0, !PT ;  /* 0xfffffffe06067812 */ /* 0x000fca00078ec0ff */
[----:B------:R-:W-:-:S04]  /*04d0*/  IMAD R6, R6, R3, R14 ;  /* 0x0000000306067224 */ /* 0x000fc800078e020e */
[----:B-1----:R-:W-:-:S04]  /*04e0*/  VIADD R7, R6, 0xffffffff ;  /* 0xffffffff06077836 */ /* 0x002fc80000000000 */
[----:B0-----:R-:W-:Y:S01]  /*04f0*/  IMAD.IADD R8, R14, 0x1, R7 ;  /* 0x000000010e087824 */ /* 0x001fe200078e0207 */
[----:B------:R-:W-:-:S04]  /*0500*/  LEA.HI.SX32 R6, R7, R6, 0x1c ;  /* 0x0000000607067211 */ /* 0x000fc800078fe2ff */
[----:B------:R-:W-:Y:S02]  /*0510*/  LEA.HI.SX32 R8, R8, R8, 0x1c ;  /* 0x0000000808087211 */ /* 0x000fe400078fe2ff */
[----:B------:R-:W-:Y:S02]  /*0520*/  LEA R6, R6, UR4, 0x2 ;  /* 0x0000000406067c11 */ /* 0x000fe4000f8e10ff */
[----:B------:R-:W-:-:S03]  /*0530*/  LEA R8, R8, UR4, 0x2 ;  /* 0x0000000408087c11 */ /* 0x000fc6000f8e10ff */
[----:B------:R-:W-:Y:S04]  /*0540*/  LDS R7, [R6+-0x4] ;  /* 0xfffffc0006077984 */ /* 0x000fe80000000800 */
[----:B------:R-:W0:Y:S02]  /*0550*/  LDS R9, [R8] ;  /* 0x0000000008097984 */ /* 0x000e240000000800 */
[----:B0-----:R-:W-:Y:S02]  /*0560*/  IMAD.IADD R7, R7, 0x1, R9 ;  /* 0x0000000107077824 */ /* 0x001fe400078e0209 */
[----:B------:R2:W-:Y:S04]  /*0570*/  STS [R6+-0x4], R9 ;  /* 0xfffffc0906007388 */ /* 0x0005e80000000800 */
[----:B------:R2:W-:Y:S02]  /*0580*/  STS [R8], R7 ;  /* 0x0000000708007388 */ /* 0x0005e40000000800 */
.L_x_4:
[----:B------:R-:W-:Y:S05]  /*0590*/  BSYNC.RECONVERGENT B0 ;  /* 0x0000000000007941 */ /* 0x000fea0003800200 */
.L_x_3:
[----:B------:R-:W-:Y:S01]  /*05a0*/  IMAD.MOV.U32 R10, RZ, RZ, R14 ;  /* 0x000000ffff0a7224 */ /* 0x000fe200078e000e */
[----:B------:R-:W-:Y:S06]  /*05b0*/  @!P1 BRA `(.L_x_5) ;  /* 0xfffffffc009c9947 */ /* 0x000fec000383ffff */
[----:B------:R-:W-:Y:S06]  /*05c0*/  BAR.SYNC.DEFER_BLOCKING 0x0 ;  /* 0x0000000000007b1d */ /* 0x000fec0000010000 */
[----:B------:R-:W3:Y:S02]  /*05d0*/  LDCU UR6, c[0x0][0x398] ;  /* 0x00007300ff0677ac */ /* 0x000ee40008000800 */
[----:B-12---:R-:W1:Y:S01]  /*05e0*/  LDC.64 R6, c[0x0][0x380] ;  /* 0x0000e000ff067b82 */ /* 0x006e620000000a00 */
[----:B0-----:R-:W0:Y:S01]  /*05f0*/  LDS R5, [R5] ;  /* 0x0000000005057984 */ /* 0x001e220000000800 */
[----:B---3--:R-:W-:Y:S01]  /*0600*/  ISETP.GE.AND P0, PT, R12, UR6, PT ;  /* 0x000000060c007c0c */ /* 0x008fe2000bf06270 */
[----:B-1----:R-:W-:-:S05]  /*0610*/  IMAD.WIDE R6, R2, 0x4, R6 ;  /* 0x0000000402067825 */ /* 0x002fca00078e0206 */
[----:B0-----:R0:W-:Y:S07]  /*0620*/  STG.E desc[UR8][R6.64], R5 ;  /* 0x0000000506007986 */ /* 0x0011ee000c101908 */
[----:B------:R-:W-:Y:S05]  /*0630*/  @P0 EXIT ;  /* 0x000000000000094d */ /* 0x000fea0003800000 */
[----:B0-----:R-:W0:Y:S01]  /*0640*/  LDS R5, [R4] ;  /* 0x0000000004057984 */ /* 0x001e220000000800 */
[----:B------:R-:W-:-:S05]  /*0650*/  LEA R2, P0, R0, R6, 0x2 ;  /* 0x0000000600027211 */ /* 0x000fca00078010ff */
[----:B------:R-:W-:-:S05]  /*0660*/  IMAD.X R3, RZ, RZ, R7, P0 ;  /* 0x000000ffff037224 */ /* 0x000fca00000e0607 */
[----:B0-----:R-:W-:Y:S01]  /*0670*/  STG.E desc[UR8][R2.64], R5 ;  /* 0x0000000502007986 */ /* 0x001fe2000c101908 */
[----:B------:R-:W-:Y:S05]  /*0680*/  EXIT ;  /* 0x000000000000794d */ /* 0x000fea0003800000 */
.L_x_6:
[----:B------:R-:W-:-:S00]  /*0690*/  BRA `(.L_x_6) ;  /* 0xfffffffc00fc7947 */ /* 0x000fc0000383ffff */
[----:B------:R-:W-:-:S00]  /*06a0*/  NOP ;  /* 0x0000000000007918 */ /* 0x000fc00000000000 */
        /* <DEDUP_REMOVED lines=13> */
.L_x_33:


//--------------------- .text._Z7prescanILb0ELb0EEvPiPKiS0_iii --------------------------
	.section	.text._Z7prescanILb0ELb0EEvPiPKiS0_iii,"ax",@progbits
	.align	128
        .global         _Z7prescanILb0ELb0EEvPiPKiS0_iii
        .type           _Z7prescanILb0ELb0EEvPiPKiS0_iii,@function
        .size           _Z7prescanILb0ELb0EEvPiPKiS0_iii,(.L_x_34 - _Z7prescanILb0ELb0EEvPiPKiS0_iii)
        .other          _Z7prescanILb0ELb0EEvPiPKiS0_iii,@"STO_CUDA_ENTRY STV_DEFAULT"
_Z7prescanILb0ELb0EEvPiPKiS0_iii:
.text._Z7prescanILb0ELb0EEvPiPKiS0_iii:
[----:B------:R-:W-:Y:S01]  /*0000*/  LDC R1, c[0x0][0x37c] ;  /* 0x0000df00ff017b82 */ /* 0x000fe20000000800 */
[----:B------:R-:W0:Y:S01]  /*0010*/  LDCU UR4, c[0x0][0x3a0] ;  /* 0x00007400ff0477ac */ /* 0x000e220008000800 */
[----:B------:R-:W1:Y:S06]  /*0020*/  S2R R3, SR_TID.X ;  /* 0x0000000000037919 */ /* 0x000e6c0000002100 */
[----:B------:R-:W2:Y:S01]  /*0030*/  LDC.64 R8, c[0x0][0x388] ;  /* 0x0000e200ff087b82 */ /* 0x000ea20000000a00 */
[----:B------:R-:W3:Y:S01]  /*0040*/  LDCU UR6, c[0x0][0x3a0] ;  /* 0x00007400ff0677ac */ /* 0x000ee20008000800 */
[----:B------:R-:W4:Y:S01]  /*0050*/  LDCU.64 UR8, c[0x0][0x358] ;  /* 0x00006b00ff0877ac */ /* 0x000f220008000a00 */
[----:B0-----:R-:W-:-:S06]  /*0060*/  UISETP.NE.AND UP0, UPT, UR4, URZ, UPT ;  /* 0x000000ff0400728c */ /* 0x001fcc000bf05270 */
[----:B------:R-:W-:-:S05]  /*0070*/  PLOP3.LUT P0, PT, PT, PT, UP0, 0x80, 0x8 ;  /* 0x000000000008781c */ /* 0x000fca0003f0f008 */
[----:B------:R-:W0:Y:S01]  /*0080*/  @!UP0 LDCU UR5, c[0x0][0x360] ;  /* 0x00006c00ff0587ac */ /* 0x000e220008000800 */
[----:B------:R-:W5:Y:S07]  /*0090*/  LDC R4, c[0x0][0x360] ;  /* 0x0000d800ff047b82 */ /* 0x000f6e0000000800 */
[----:B------:R-:W3:Y:S01]  /*00a0*/  @!P0 S2R R0, SR_CTAID.X ;  /* 0x0000000000008919 */ /* 0x000ee20000002500 */
[----:B-----5:R-:W-:Y:S01]  /*00b0*/  IMAD.SHL.U32 R2, R4, 0x4, RZ ;  /* 0x0000000404027824 */ /* 0x020fe200078e00ff */
[----:B---3--:R-:W-:-:S13]  /*00c0*/  @!P0 R2UR UR4, R0 ;  /* 0x00000000000482ca */ /* 0x008fda00000e0000 */
[----:B------:R-:W-:-:S04]  /*00d0*/  @!UP0 USHF.L.U32 UR4, UR4, 0x8, URZ ;  /* 0x0000000804048899 */ /* 0x000fc800080006ff */
[----:B------:R-:W-:-:S04]  /*00e0*/  @!UP0 USHF.R.S32.HI UR4, URZ, 0x8, UR4 ;  /* 0x00000008ff048899 */ /* 0x000fc80008011404 */
[----:B0-----:R-:W-:-:S04]  /*00f0*/  @!UP0 UIMAD UR4, UR4, UR5, URZ ;  /* 0x00000005040482a4 */ /* 0x001fc8000f8e02ff */
[----:B------:R-:W-:-:S06]  /*0100*/  @!UP0 USHF.L.U32 UR6, UR4, 0x1, URZ ;  /* 0x0000000104068899 */ /* 0x000fcc00080006ff */
[----:B-1----:R-:W-:-:S04]  /*0110*/  VIADD R0, R3, UR6 ;  /* 0x0000000603007c36 */ /* 0x002fc80008000000 */
[----:B--2---:R-:W-:-:S03]  /*0120*/  IMAD.WIDE R8, R0, 0x4, R8 ;  /* 0x0000000400087825 */ /* 0x004fc600078e0208 */
[----:B------:R-:W-:-:S03]  /*0130*/  IADD3 R10, P0, PT, R8, R2, RZ ;  /* 0x00000002080a7210 */ /* 0x000fc60007f1e0ff */
[----:B----4-:R-:W2:Y:S02]  /*0140*/  LDG.E R8, desc[UR8][R8.64] ;  /* 0x0000000808087981 */ /* 0x010ea4000c1e1900 */
[----:B------:R-:W-:-:S06]  /*0150*/  IMAD.X R11, RZ, RZ, R9, P0 ;  /* 0x000000ffff0b7224 */ /* 0x000fcc00000e0609 */
[----:B------:R0:W3:Y:S01]  /*0160*/  LDG.E R11, desc[UR8][R10.64] ;  /* 0x000000080a0b7981 */ /* 0x0000e2000c1e1900 */
[----:B------:R-:W1:Y:S01]  /*0170*/  S2UR UR5, SR_CgaCtaId ;  /* 0x00000000000579c3 */ /* 0x000e620000008800 */
[----:B------:R-:W-:Y:S01]  /*0180*/  UMOV UR4, 0x400 ;  /* 0x0000040000047882 */ /* 0x000fe20000000000 */
[C---:B------:R-:W-:Y:S01]  /*0190*/  IMAD.IADD R5, R3.reuse, 0x1, R4 ;  /* 0x0000000103057824 */ /* 0x040fe200078e0204 */
[----:B------:R-:W-:-:S04]  /*01a0*/  LEA.HI R6, R3, R3, RZ, 0x1c ;  /* 0x0000000303067211 */ /* 0x000fc800078fe0ff */
[----:B------:R-:W-:Y:S01]  /*01b0*/  LEA.HI R7, R5, R5, RZ, 0x1c ;  /* 0x0000000505077211 */ /* 0x000fe200078fe0ff */
[----:B-1----:R-:W-:-:S06]  /*01c0*/  ULEA UR4, UR5, UR4, 0x18 ;  /* 0x0000000405047291 */ /* 0x002fcc000f8ec0ff */
[----:B------:R-:W-:Y:S02]  /*01d0*/  LEA R5, R6, UR4, 0x2 ;  /* 0x0000000406057c11 */ /* 0x000fe4000f8e10ff */
[----:B------:R-:W-:Y:S01]  /*01e0*/  LEA R6, R7, UR4, 0x2 ;  /* 0x0000000407067c11 */ /* 0x000fe2000f8e10ff */
[----:B0-----:R-:W-:Y:S02]  /*01f0*/  IMAD.MOV.U32 R10, RZ, RZ, 0x1 ;  /* 0x00000001ff0a7424 */ /* 0x001fe400078e00ff */
[----:B------:R-:W-:Y:S01]  /*0200*/  IMAD.MOV.U32 R12, RZ, RZ, R4 ;  /* 0x000000ffff0c7224 */ /* 0x000fe200078e0004 */
[----:B--2---:R0:W-:Y:S04]  /*0210*/  STS [R5], R8 ;  /* 0x0000000805007388 */ /* 0x0041e80000000800 */
[----:B---3--:R0:W-:Y:S02]  /*0220*/  STS [R6], R11 ;  /* 0x0000000b06007388 */ /* 0x0081e40000000800 */
.L_x_9:
        /* <DEDUP_REMOVED lines=9> */
[----:B0-----:R-:W-:-:S04]  /*02c0*/  VIADD R8, R7, 0xffffffff ;  /* 0xffffffff07087836 */ /* 0x001fc80000000000 */
[C---:B------:R-:W-:Y:S01]  /*02d0*/  IMAD.IADD R9, R8.reuse, 0x1, R10 ;  /* 0x0000000108097824 */ /* 0x040fe200078e020a */
        /* <DEDUP_REMOVED lines=8> */
.L_x_8:
[----:B------:R-:W-:Y:S05]  /*0360*/  BSYNC.RECONVERGENT B0 ;  /* 0x0000000000007941 */ /* 0x000fea0003800200 */
.L_x_7:
[----:B------:R-:W-:Y:S01]  /*0370*/  IMAD.SHL.U32 R10, R10, 0x2, RZ ;  /* 0x000000020a0a7824 */ /* 0x000fe200078e00ff */
[----:B------:R-:W-:Y:S06]  /*0380*/  @P1 BRA `(.L_x_9) ;  /* 0xfffffffc00a81947 */ /* 0x000fec000383ffff */
[----:B------:R-:W-:Y:S01]  /*0390*/  ISETP.NE.AND P0, PT, R3, RZ, PT ;  /* 0x000000ff0300720c */ /* 0x000fe20003f05270 */
[----:B------:R-:W-:-:S12]  /*03a0*/  UMOV UR5, 0x1 ;  /* 0x0000000100057882 */ /* 0x000fd80000000000 */
[----:B------:R-:W-:-:S04]  /*03b0*/  @!P0 IMAD.SHL.U32 R7, R4, 0x2, RZ ;  /* 0x0000000204078824 */ /* 0x000fc800078e00ff */
[----:B01----:R-:W-:-:S05]  /*03c0*/  @!P0 VIADD R8, R7, 0xffffffff ;  /* 0xffffffff07088836 */ /* 0x003fca0000000000 */
[----:B------:R-:W-:-:S04]  /*03d0*/  @!P0 LEA.HI R8, R8, R7, RZ, 0x1c ;  /* 0x0000000708088211 */ /* 0x000fc800078fe0ff */
[----:B------:R-:W-:-:S05]  /*03e0*/  @!P0 LEA R8, R8, UR4, 0x2 ;  /* 0x0000000408088c11 */ /* 0x000fca000f8e10ff */
[----:B------:R0:W-:Y:S02]  /*03f0*/  @!P0 STS [R8+-0x4], RZ ;  /* 0xfffffcff08008388 */ /* 0x0001e40000000800 */
.L_x_12:
[----:B------:R-:W-:Y:S01]  /*0400*/  BAR.SYNC.DEFER_BLOCKING 0x0 ;  /* 0x0000000000007b1d */ /* 0x000fe20000010000 */
[----:B------:R-:W-:Y:S01]  /*0410*/  ISETP.GE.U32.AND P0, PT, R3, UR5, PT ;  /* 0x0000000503007c0c */ /* 0x000fe2000bf06070 */
[----:B------:R-:W-:Y:S01]  /*0420*/  USHF.L.U32 UR5, UR5, 0x1, URZ ;  /* 0x0000000105057899 */ /* 0x000fe200080006ff */
[----:B------:R-:W-:-:S03]  /*0430*/  SHF.R.U32.HI R12, RZ, 0x1, R10 ;  /* 0x00000001ff0c7819 */ /* 0x000fc6000001160a */
[----:B------:R-:W-:Y:S02]  /*0440*/  BSSY.RECONVERGENT B0, `(.L_x_10) ;  /* 0x0000012000007945 */ /* 0x000fe40003800200 */
[----:B------:R-:W-:-:S06]  /*0450*/  ISETP.LT.U32.AND P1, PT, R4, UR5, PT ;  /* 0x0000000504007c0c */ /* 0x000fcc000bf21070 */
[----:B------:R-:W-:Y:S07]  /*0460*/  @P0 BRA `(.L_x_11) ;  /* 0x00000000003c0947 */ /* 0x000fee0003800000 */
[----:B------:R-:W-:-:S05]  /*0470*/  IMAD.SHL.U32 R7, R10, 0x100, RZ ;  /* 0x000001000a077824 */ /* 0x000fca00078e00ff */
[----:B------:R-:W-:-:S04]  /*0480*/  SHF.R.S32.HI R7, RZ, 0x8, R7 ;  /* 0x00000008ff077819 */ /* 0x000fc80000011407 */
[----:B0-----:R-:W-:-:S05]  /*0490*/  LOP3.LUT R8, R7, 0xfffffffe, RZ, 0xc0, !PT ;  /* 0xfffffffe07087812 */ /* 0x001fca00078ec0ff */
[----:B------:R-:W-:-:S04]  /*04a0*/  IMAD R8, R8, R3, R12 ;  /* 0x0000000308087224 */ /* 0x000fc800078e020c */
[----:B------:R-:W-:-:S04]  /*04b0*/  VIADD R7, R8, 0xffffffff ;  /* 0xffffffff08077836 */ /* 0x000fc80000000000 */
[----:B------:R-:W-:Y:S01]  /*04c0*/  IMAD.IADD R9, R12, 0x1, R7 ;  /* 0x000000010c097824 */ /* 0x000fe200078e0207 */
        /* <DEDUP_REMOVED lines=9> */
.L_x_11:
[----:B------:R-:W-:Y:S05]  /*0560*/  BSYNC.RECONVERGENT B0 ;  /* 0x0000000000007941 */ /* 0x000fea0003800200 */
.L_x_10:
[----:B-1----:R-:W-:Y:S01]  /*0570*/  IMAD.MOV.U32 R10, RZ, RZ, R12 ;  /* 0x000000ffff0a7224 */ /* 0x002fe200078e000c */
[----:B------:R-:W-:Y:S06]  /*0580*/  @!P1 BRA `(.L_x_12) ;  /* 0xfffffffc009c9947 */ /* 0x000fec000383ffff */
[----:B------:R-:W-:Y:S08]  /*0590*/  BAR.SYNC.DEFER_BLOCKING 0x0 ;  /* 0x0000000000007b1d */ /* 0x000ff00000010000 */
[----:B0-----:R-:W0:Y:S01]  /*05a0*/  LDC.64 R8, c[0x0][0x380] ;  /* 0x0000e000ff087b82 */ /* 0x001e220000000a00 */
[----:B------:R-:W1:Y:S04]  /*05b0*/  LDS R5, [R5] ;  /* 0x0000000005057984 */ /* 0x000e680000000800 */
[----:B------:R-:W2:Y:S01]  /*05c0*/  LDS R7, [R6] ;  /* 0x0000000006077984 */ /* 0x000ea20000000800 */
[----:B0-----:R-:W-:-:S03]  /*05d0*/  IMAD.WIDE R8, R0, 0x4, R8 ;  /* 0x0000000400087825 */ /* 0x001fc600078e0208 */
[----:B------:R-:W-:-:S05]  /*05e0*/  IADD3 R2, P0, PT, R2, R8, RZ ;  /* 0x0000000802027210 */ /* 0x000fca0007f1e0ff */
[----:B------:R-:W-:Y:S01]  /*05f0*/  IMAD.X R3, RZ, RZ, R9, P0 ;  /* 0x000000ffff037224 */ /* 0x000fe200000e0609 */
[----:B-1----:R-:W-:Y:S04]  /*0600*/  STG.E desc[UR8][R8.64], R5 ;  /* 0x0000000508007986 */ /* 0x002fe8000c101908 */
[----:B--2---:R-:W-:Y:S01]  /*0610*/  STG.E desc[UR8][R2.64], R7 ;  /* 0x0000000702007986 */ /* 0x004fe2000c101908 */
[----:B------:R-:W-:Y:S05]  /*0620*/  EXIT ;  /* 0x000000000000794d */ /* 0x000fea0003800000 */
.L_x_13:
        /* <DEDUP_REMOVED lines=13> */
.L_x_34:


//--------------------- .text._Z7prescanILb1ELb1EEvPiPKiS0_iii --------------------------
	.section	.text._Z7prescanILb1ELb1EEvPiPKiS0_iii,"ax",@progbits
	.align	128
        .global         _Z7prescanILb1ELb1EEvPiPKiS0_iii
        .type           _Z7prescanILb1ELb1EEvPiPKiS0_iii,@function
        .size           _Z7prescanILb1ELb1EEvPiPKiS0_iii,(.L_x_35 - _Z7prescanILb1ELb1EEvPiPKiS0_iii)
        .other          _Z7prescanILb1ELb1EEvPiPKiS0_iii,@"STO_CUDA_ENTRY STV_DEFAULT"
_Z7prescanILb1ELb1EEvPiPKiS0_iii:
.text._Z7prescanILb1ELb1EEvPiPKiS0_iii:
        /* <DEDUP_REMOVED lines=22> */
[----:B------:R-:W-:-:S05]  /*0160*/  @!P0 LEA R10, P1, R0, R8, 0x2 ;  /* 0x00000008000a8211 */ /* 0x000fca00078210ff */
[----:B------:R-:W-:Y:S02]  /*0170*/  @!P0 IMAD.X R11, RZ, RZ, R9, P1 ;  /* 0x000000ffff0b8224 */ /* 0x000fe400008e0609 */
[----:B-----5:R0:W2:Y:S04]  /*0180*/  LDG.E R9, desc[UR8][R8.64] ;  /* 0x0000000808097981 */ /* 0x0200a8000c1e1900 */
[----:B------:R1:W3:Y:S01]  /*0190*/  @!P0 LDG.E R7, desc[UR8][R10.64] ;  /* 0x000000080a078981 */ /* 0x0002e2000c1e1900 */
[----:B------:R-:W-:Y:S02]  /*01a0*/  MOV R5, 0x400 ;  /* 0x0000040000057802 */ /* 0x000fe40000000f00 */
[----:B------:R-:W-:Y:S01]  /*01b0*/  LEA.HI R6, R3, R3, RZ, 0x1c ;  /* 0x0000000303067211 */ /* 0x000fe200078fe0ff */
[----:B------:R-:W4:Y:S01]  /*01c0*/  S2R R4, SR_CgaCtaId ;  /* 0x0000000000047919 */ /* 0x000f220000008800 */
[----:B0-----:R-:W-:-:S02]  /*01d0*/  HFMA2 R8, -RZ, RZ, 0, 5.9604644775390625e-08 ;  /* 0x00000001ff087431 */ /* 0x001fc400000001ff */
[----:B-1----:R-:W-:Y:S01]  /*01e0*/  IMAD.MOV.U32 R10, RZ, RZ, R0 ;  /* 0x000000ffff0a7224 */ /* 0x002fe200078e0000 */
[----:B----4-:R-:W-:Y:S02]  /*01f0*/  LEA R5, R4, R5, 0x18 ;  /* 0x0000000504057211 */ /* 0x010fe400078ec0ff */
[----:B------:R-:W-:-:S03]  /*0200*/  LEA.HI R4, R12, R12, RZ, 0x1c ;  /* 0x0000000c0c047211 */ /* 0x000fc600078fe0ff */
[--C-:B------:R-:W-:Y:S02]  /*0210*/  IMAD R6, R6, 0x4, R5.reuse ;  /* 0x0000000406067824 */ /* 0x100fe400078e0205 */
[----:B------:R-:W-:-:S03]  /*0220*/  IMAD R4, R4, 0x4, R5 ;  /* 0x0000000404047824 */ /* 0x000fc600078e0205 */
[----:B--2---:R0:W-:Y:S04]  /*0230*/  STS [R6], R9 ;  /* 0x0000000906007388 */ /* 0x0041e80000000800 */
[----:B---3--:R0:W-:Y:S02]  /*0240*/  STS [R4], R7 ;  /* 0x0000000704007388 */ /* 0x0081e40000000800 */
.L_x_16:
[----:B------:R-:W-:Y:S01]  /*0250*/  BAR.SYNC.DEFER_BLOCKING 0x0 ;  /* 0x0000000000007b1d */ /* 0x000fe20000010000 */
[----:B------:R-:W-:Y:S02]  /*0260*/  ISETP.GE.U32.AND P0, PT, R3, R10, PT ;  /* 0x0000000a0300720c */ /* 0x000fe40003f06070 */
[----:B------:R-:W-:Y:S02]  /*0270*/  ISETP.GT.U32.AND P1, PT, R10, 0x1, PT ;  /* 0x000000010a00780c */ /* 0x000fe40003f24070 */
[----:B------:R-:W-:Y:S01]  /*0280*/  SHF.R.U32.HI R11, RZ, 0x1, R10 ;  /* 0x00000001ff0b7819 */ /* 0x000fe2000001160a */
[----:B------:R-:W-:Y:S08]  /*0290*/  BSSY.RECONVERGENT B0, `(.L_x_14) ;  /* 0x000000f000007945 */ /* 0x000ff00003800200 */
[----:B------:R-:W-:Y:S05]  /*02a0*/  @P0 BRA `(.L_x_15) ;  /* 0x0000000000340947 */ /* 0x000fea0003800000 */
[----:B0-----:R-:W-:-:S05]  /*02b0*/  IMAD.SHL.U32 R7, R8, 0x200, RZ ;  /* 0x0000020008077824 */ /* 0x001fca00078e00ff */
[----:B------:R-:W-:-:S05]  /*02c0*/  SHF.R.S32.HI R7, RZ, 0x8, R7 ;  /* 0x00000008ff077819 */ /* 0x000fca0000011407 */
[----:B------:R-:W-:-:S04]  /*02d0*/  IMAD R7, R7, R3, R8 ;  /* 0x0000000307077224 */ /* 0x000fc800078e0208 */
[----:B------:R-:W-:-:S04]  /*02e0*/  VIADD R9, R7, 0xffffffff ;  /* 0xffffffff07097836 */ /* 0x000fc80000000000 */
[C---:B------:R-:W-:Y:S01]  /*02f0*/  IMAD.IADD R10, R9.reuse, 0x1, R8 ;  /* 0x00000001090a7824 */ /* 0x040fe200078e0208 */
[----:B------:R-:W-:-:S04]  /*0300*/  LEA.HI.SX32 R14, R9, R7, 0x1c ;  /* 0x00000007090e7211 */ /* 0x000fc800078fe2ff */
[----:B------:R-:W-:Y:S01]  /*0310*/  LEA.HI.SX32 R10, R10, R10, 0x1c ;  /* 0x0000000a0a0a7211 */ /* 0x000fe200078fe2ff */
[----:B------:R-:W-:-:S03]  /*0320*/  IMAD R14, R14, 0x4, R5 ;  /* 0x000000040e0e7824 */ /* 0x000fc600078e0205 */
[----:B------:R-:W-:-:S03]  /*0330*/  LEA R10, R10, R5, 0x2 ;  /* 0x000000050a0a7211 */ /* 0x000fc600078e10ff */
[----:B------:R-:W-:Y:S04]  /*0340*/  LDS R14, [R14+-0x4] ;  /* 0xfffffc000e0e7984 */ /* 0x000fe80000000800 */
[----:B------:R-:W0:Y:S02]  /*0350*/  LDS R7, [R10] ;  /* 0x000000000a077984 */ /* 0x000e240000000800 */
[----:B0-----:R-:W-:-:S05]  /*0360*/  IMAD.IADD R7, R14, 0x1, R7 ;  /* 0x000000010e077824 */ /* 0x001fca00078e0207 */
[----:B------:R1:W-:Y:S02]  /*0370*/  STS [R10], R7 ;  /* 0x000000070a007388 */ /* 0x0003e40000000800 */
.L_x_15:
[----:B------:R-:W-:Y:S05]  /*0380*/  BSYNC.RECONVERGENT B0 ;  /* 0x0000000000007941 */ /* 0x000fea0003800200 */
.L_x_14:
[----:B-1----:R-:W-:Y:S02]  /*0390*/  IMAD.MOV.U32 R10, RZ, RZ, R11 ;  /* 0x000000ffff0a7224 */ /* 0x002fe400078e000b */
[----:B------:R-:W-:Y:S01]  /*03a0*/  IMAD.SHL.U32 R8, R8, 0x2, RZ ;  /* 0x0000000208087824 */ /* 0x000fe200078e00ff */
[----:B------:R-:W-:Y:S06]  /*03b0*/  @P1 BRA `(.L_x_16) ;  /* 0xfffffffc00a41947 */ /* 0x000fec000383ffff */
[----:B------:R-:W-:Y:S01]  /*03c0*/  ISETP.NE.AND P0, PT, R3, RZ, PT ;  /* 0x000000ff0300720c */ /* 0x000fe20003f05270 */
[----:B------:R-:W-:-:S12]  /*03d0*/  BSSY.RECONVERGENT B0, `(.L_x_17) ;  /* 0x000000e000007945 */ /* 0x000fd80003800200 */
[----:B------:R-:W-:Y:S05]  /*03e0*/  @P0 BRA `(.L_x_18) ;  /* 0x0000000000300947 */ /* 0x000fea0003800000 */
[----:B------:R-:W1:Y:S01]  /*03f0*/  LDC R13, c[0x0][0x39c] ;  /* 0x0000e700ff0d7b82 */ /* 0x000e620000000800 */
[----:B0-----:R-:W-:-:S04]  /*0400*/  IMAD.SHL.U32 R7, R0, 0x2, RZ ;  /* 0x0000000200077824 */ /* 0x001fc800078e00ff */
[----:B------:R-:W-:-:S05]  /*0410*/  VIADD R10, R7, 0xffffffff ;  /* 0xffffffff070a7836 */ /* 0x000fca0000000000 */
[----:B------:R-:W-:-:S04]  /*0420*/  LEA.HI R10, R10, R7, RZ, 0x1c ;  /* 0x000000070a0a7211 */ /* 0x000fc800078fe0ff */
[----:B------:R-:W-:Y:S02]  /*0430*/  LEA R7, R10, R5, 0x2 ;  /* 0x000000050a077211 */ /* 0x000fe400078e10ff */
[----:B------:R-:W0:Y:S03]  /*0440*/  LDC.64 R10, c[0x0][0x390] ;  /* 0x0000e400ff0a7b82 */ /* 0x000e260000000a00 */
[----:B------:R-:W2:Y:S04]  /*0450*/  LDS R9, [R7+-0x4] ;  /* 0xfffffc0007097984 */ /* 0x000ea80000000800 */
[----:B------:R3:W-:Y:S01]  /*0460*/  STS [R7+-0x4], RZ ;  /* 0xfffffcff07007388 */ /* 0x0007e20000000800 */
[----:B-1----:R-:W-:-:S13]  /*0470*/  ISETP.NE.AND P0, PT, R13, RZ, PT ;  /* 0x000000ff0d00720c */ /* 0x002fda0003f05270 */
[----:B------:R-:W0:Y:S02]  /*0480*/  @!P0 S2R R13, SR_CTAID.X ;  /* 0x00000000000d8919 */ /* 0x000e240000002500 */
[----:B0-----:R-:W-:-:S05]  /*0490*/  IMAD.WIDE R10, R13, 0x4, R10 ;  /* 0x000000040d0a7825 */ /* 0x001fca00078e020a */
[----:B--2---:R3:W-:Y:S02]  /*04a0*/  STG.E desc[UR8][R10.64], R9 ;  /* 0x000000090a007986 */ /* 0x0047e4000c101908 */
.L_x_18:
[----:B------:R-:W-:Y:S05]  /*04b0*/  BSYNC.RECONVERGENT B0 ;  /* 0x0000000000007941 */ /* 0x000fea0003800200 */
.L_x_17:
[----:B------:R-:W-:-:S05]  /*04c0*/  UMOV UR4, 0x1 ;  /* 0x0000000100047882 */ /* 0x000fca0000000000 */
.L_x_21:
[----:B------:R-:W-:Y:S01]  /*04d0*/  BAR.SYNC.DEFER_BLOCKING 0x0 ;  /* 0x0000000000007b1d */ /* 0x000fe20000010000 */
[----:B------:R-:W-:Y:S01]  /*04e0*/  ISETP.GE.U32.AND P0, PT, R3, UR4, PT ;  /* 0x0000000403007c0c */ /* 0x000fe2000bf06070 */
[----:B------:R-:W-:Y:S01]  /*04f0*/  USHF.L.U32 UR4, UR4, 0x1, URZ ;  /* 0x0000000104047899 */ /* 0x000fe200080006ff */
[----:B------:R-:W-:-:S03]  /*0500*/  SHF.R.U32.HI R14, RZ, 0x1, R8 ;  /* 0x00000001ff0e7819 */ /* 0x000fc60000011608 */
[----:B------:R-:W-:Y:S02]  /*0510*/  BSSY.RECONVERGENT B0, `(.L_x_19) ;  /* 0x0000012000007945 */ /* 0x000fe40003800200 */
[----:B------:R-:W-:-:S06]  /*0520*/  ISETP.LT.U32.AND P1, PT, R0, UR4, PT ;  /* 0x0000000400007c0c */ /* 0x000fcc000bf21070 */
[----:B------:R-:W-:Y:S07]  /*0530*/  @P0 BRA `(.L_x_20) ;  /* 0x00000000003c0947 */ /* 0x000fee0003800000 */
[----:B0--3--:R-:W-:-:S05]  /*0540*/  IMAD.SHL.U32 R7, R8, 0x100, RZ ;  /* 0x0000010008077824 */ /* 0x009fca00078e00ff */
[----:B------:R-:W-:-:S04]  /*0550*/  SHF.R.S32.HI R7, RZ, 0x8, R7 ;  /* 0x00000008ff077819 */ /* 0x000fc80000011407 */
[----:B------:R-:W-:-:S05]  /*0560*/  LOP3.LUT R8, R7, 0xfffffffe, RZ, 0xc0, !PT ;  /* 0xfffffffe07087812 */ /* 0x000fca00078ec0ff */
[----:B------:R-:W-:-:S04]  /*0570*/  IMAD R8, R8, R3, R14 ;  /* 0x0000000308087224 */ /* 0x000fc800078e020e */
[----:B------:R-:W-:-:S04]  /*0580*/  VIADD R7, R8, 0xffffffff ;  /* 0xffffffff08077836 */ /* 0x000fc80000000000 */
[----:B------:R-:W-:Y:S01]  /*0590*/  IMAD.IADD R9, R14, 0x1, R7 ;  /* 0x000000010e097824 */ /* 0x000fe200078e0207 */
[----:B------:R-:W-:-:S04]  /*05a0*/  LEA.HI.SX32 R8, R7, R8, 0x1c ;  /* 0x0000000807087211 */ /* 0x000fc800078fe2ff */
[----:B------:R-:W-:Y:S01]  /*05b0*/  LEA.HI.SX32 R10, R9, R9, 0x1c ;  /* 0x00000009090a7211 */ /* 0x000fe200078fe2ff */
[----:B------:R-:W-:-:S03]  /*05c0*/  IMAD R8, R8, 0x4, R5 ;  /* 0x0000000408087824 */ /* 0x000fc600078e0205 */
[----:B------:R-:W-:Y:S02]  /*05d0*/  LEA R10, R10, R5, 0x2 ;  /* 0x000000050a0a7211 */ /* 0x000fe400078e10ff */
[----:B------:R-:W-:Y:S04]  /*05e0*/  LDS R7, [R8+-0x4] ;  /* 0xfffffc0008077984 */ /* 0x000fe80000000800 */
[----:B------:R-:W0:Y:S02]  /*05f0*/  LDS R9, [R10] ;  /* 0x000000000a097984 */ /* 0x000e240000000800 */
[----:B0-----:R-:W-:Y:S02]  /*0600*/  IMAD.IADD R7, R7, 0x1, R9 ;  /* 0x0000000107077824 */ /* 0x001fe400078e0209 */
[----:B------:R1:W-:Y:S04]  /*0610*/  STS [R8+-0x4], R9 ;  /* 0xfffffc0908007388 */ /* 0x0003e80000000800 */
[----:B------:R1:W-:Y:S02]  /*0620*/  STS [R10], R7 ;  /* 0x000000070a007388 */ /* 0x0003e40000000800 */
.L_x_20:
[----:B------:R-:W-:Y:S05]  /*0630*/  BSYNC.RECONVERGENT B0 ;  /* 0x0000000000007941 */ /* 0x000fea0003800200 */
.L_x_19:
[----:B-1----:R-:W-:Y:S01]  /*0640*/  IMAD.MOV.U32 R8, RZ, RZ, R14 ;  /* 0x000000ffff087224 */ /* 0x002fe200078e000e */
[----:B------:R-:W-:Y:S06]  /*0650*/  @!P1 BRA `(.L_x_21) ;  /* 0xfffffffc009c9947 */ /* 0x000fec000383ffff */
[----:B------:R-:W-:Y:S06]  /*0660*/  BAR.SYNC.DEFER_BLOCKING 0x0 ;  /* 0x0000000000007b1d */ /* 0x000fec0000010000 */
[----:B------:R-:W1:Y:S02]  /*0670*/  LDCU UR5, c[0x0][0x398] ;  /* 0x00007300ff0577ac */ /* 0x000e640008000800 */
[----:B0--3--:R-:W0:Y:S01]  /*0680*/  LDC.64 R8, c[0x0][0x380] ;  /* 0x0000e000ff087b82 */ /* 0x009e220000000a00 */
[----:B------:R-:W2:Y:S01]  /*0690*/  LDS R3, [R6] ;  /* 0x0000000006037984 */ /* 0x000ea20000000800 */
[----:B-1----:R-:W-:Y:S01]  /*06a0*/  ISETP.GE.AND P0, PT, R12, UR5, PT ;  /* 0x000000050c007c0c */ /* 0x002fe2000bf06270 */
[----:B0-----:R-:W-:-:S05]  /*06b0*/  IMAD.WIDE R8, R2, 0x4, R8 ;  /* 0x0000000402087825 */ /* 0x001fca00078e0208 */
[----:B--2---:R0:W-:Y:S07]  /*06c0*/  STG.E desc[UR8][R8.64], R3 ;  /* 0x0000000308007986 */ /* 0x0041ee000c101908 */
[----:B------:R-:W-:Y:S05]  /*06d0*/  @P0 EXIT ;  /* 0x000000000000094d */ /* 0x000fea0003800000 */
[----:B------:R-:W1:Y:S01]  /*06e0*/  LDS R5, [R4] ;  /* 0x0000000004057984 */ /* 0x000e620000000800 */
[----:B------:R-:W-:-:S05]  /*06f0*/  LEA R2, P0, R0, R8, 0x2 ;  /* 0x0000000800027211 */ /* 0x000fca00078010ff */
[----:B0-----:R-:W-:-:S05]  /*0700*/  IMAD.X R3, RZ, RZ, R9, P0 ;  /* 0x000000ffff037224 */ /* 0x001fca00000e0609 */
[----:B-1----:R-:W-:Y:S01]  /*0710*/  STG.E desc[UR8][R2.64], R5 ;  /* 0x0000000502007986 */ /* 0x002fe2000c101908 */
[----:B------:R-:W-:Y:S05]  /*0720*/  EXIT ;  /* 0x000000000000794d */ /* 0x000fea0003800000 */
.L_x_22:
        /* <DEDUP_REMOVED lines=13> */
.L_x_35:


//--------------------- .text._Z7prescanILb1ELb0EEvPiPKiS0_iii --------------------------
	.section	.text._Z7prescanILb1ELb0EEvPiPKiS0_iii,"ax",@progbits
	.align	128
        .global         _Z7prescanILb1ELb0EEvPiPKiS0_iii
        .type           _Z7prescanILb1ELb0EEvPiPKiS0_iii,@function
        .size           _Z7prescanILb1ELb0EEvPiPKiS0_iii,(.L_x_36 - _Z7prescanILb1ELb0EEvPiPKiS0_iii)
        .other          _Z7prescanILb1ELb0EEvPiPKiS0_iii,@"STO_CUDA_ENTRY STV_DEFAULT"
_Z7prescanILb1ELb0EEvPiPKiS0_iii:
.text._Z7prescanILb1ELb0EEvPiPKiS0_iii:
        /* <DEDUP_REMOVED lines=9> */
[----:B------:R-:W5:Y:S07]  /*0090*/  LDCU UR7, c[0x0][0x360] ;  /* 0x00006c00ff0777ac */ /* 0x000f6e0008000800 */
[----:B------:R-:W3:Y:S01]  /*00a0*/  @!P0 S2R R0, SR_CTAID.X ;  /* 0x0000000000008919 */ /* 0x000ee20000002500 */
[----:B-----5:R-:W-:Y:S01]  /*00b0*/  USHF.L.U32 UR8, UR7, 0x2, URZ ;  /* 0x0000000207087899 */ /* 0x020fe200080006ff */
[----:B---3--:R-:W-:-:S13]  /*00c0*/  @!P0 R2UR UR4, R0 ;  /* 0x00000000000482ca */ /* 0x008fda00000e0000 */
[----:B------:R-:W-:-:S04]  /*00d0*/  @!UP0 USHF.L.U32 UR4, UR4, 0x8, URZ ;  /* 0x0000000804048899 */ /* 0x000fc800080006ff */
[----:B------:R-:W-:-:S04]  /*00e0*/  @!UP0 USHF.R.S32.HI UR4, URZ, 0x8, UR4 ;  /* 0x00000008ff048899 */ /* 0x000fc80008011404 */
[----:B0-----:R-:W-:-:S04]  /*00f0*/  @!UP0 UIMAD UR4, UR4, UR5, URZ ;  /* 0x00000005040482a4 */ /* 0x001fc8000f8e02ff */
[----:B------:R-:W-:-:S06]  /*0100*/  @!UP0 USHF.L.U32 UR6, UR4, 0x1, URZ ;  /* 0x0000000104068899 */ /* 0x000fcc00080006ff */
[----:B-1----:R-:W-:-:S04]  /*0110*/  VIADD R0, R2, UR6 ;  /* 0x0000000602007c36 */ /* 0x002fc80008000000 */
[----:B--2---:R-:W-:-:S03]  /*0120*/  IMAD.WIDE R6, R0, 0x4, R6 ;  /* 0x0000000400067825 */ /* 0x004fc600078e0206 */
[----:B------:R-:W-:-:S03]  /*0130*/  IADD3 R8, P0, PT, R6, UR8, RZ ;  /* 0x0000000806087c10 */ /* 0x000fc6000ff1e0ff */
[----:B----4-:R-:W2:Y:S02]  /*0140*/  LDG.E R6, desc[UR10][R6.64] ;  /* 0x0000000a06067981 */ /* 0x010ea4000c1e1900 */
[----:B------:R-:W-:-:S06]  /*0150*/  IMAD.X R9, RZ, RZ, R7, P0 ;  /* 0x000000ffff097224 */ /* 0x000fcc00000e0607 */
[----:B------:R-:W3:Y:S01]  /*0160*/  LDG.E R9, desc[UR10][R8.64] ;  /* 0x0000000a08097981 */ /* 0x000ee2000c1e1900 */
[----:B------:R-:W0:Y:S01]  /*0170*/  S2UR UR5, SR_CgaCtaId ;  /* 0x00000000000579c3 */ /* 0x000e220000008800 */
[----:B------:R-:W-:Y:S01]  /*0180*/  UMOV UR4, 0x400 ;  /* 0x0000040000047882 */ /* 0x000fe20000000000 */
[C---:B------:R-:W-:Y:S01]  /*0190*/  VIADD R3, R2.reuse, UR7 ;  /* 0x0000000702037c36 */ /* 0x040fe20008000000 */
[----:B------:R-:W-:-:S04]  /*01a0*/  LEA.HI R4, R2, R2, RZ, 0x1c ;  /* 0x0000000202047211 */ /* 0x000fc800078fe0ff */
[----:B------:R-:W-:Y:S01]  /*01b0*/  LEA.HI R5, R3, R3, RZ, 0x1c ;  /* 0x0000000303057211 */ /* 0x000fe200078fe0ff */
[----:B0-----:R-:W-:-:S06]  /*01c0*/  ULEA UR4, UR5, UR4, 0x18 ;  /* 0x0000000405047291 */ /* 0x001fcc000f8ec0ff */
[----:B------:R-:W-:Y:S02]  /*01d0*/  LEA R3, R4, UR4, 0x2 ;  /* 0x0000000404037c11 */ /* 0x000fe4000f8e10ff */
[----:B------:R-:W-:Y:S01]  /*01e0*/  LEA R4, R5, UR4, 0x2 ;  /* 0x0000000405047c11 */ /* 0x000fe2000f8e10ff */
[----:B------:R-:W-:Y:S01]  /*01f0*/  IMAD.MOV.U32 R5, RZ, RZ, 0x1 ;  /* 0x00000001ff057424 */ /* 0x000fe200078e00ff */
[----:B------:R-:W-:Y:S01]  /*0200*/  UMOV UR5, UR7 ;  /* 0x0000000700057c82 */ /* 0x000fe20008000000 */
[----:B--2---:R0:W-:Y:S04]  /*0210*/  STS [R3], R6 ;  /* 0x0000000603007388 */ /* 0x0041e80000000800 */
[----:B---3--:R0:W-:Y:S02]  /*0220*/  STS [R4], R9 ;  /* 0x0000000904007388 */ /* 0x0081e40000000800 */
.L_x_25:
[----:B------:R-:W-:Y:S01]  /*0230*/  BAR.SYNC.DEFER_BLOCKING 0x0 ;  /* 0x0000000000007b1d */ /* 0x000fe20000010000 */
[----:B------:R-:W-:-:S05]  /*0240*/  ISETP.GE.U32.AND P0, PT, R2, UR5, PT ;  /* 0x0000000502007c0c */ /* 0x000fca000bf06070 */
[----:B------:R-:W-:Y:S08]  /*0250*/  BSSY.RECONVERGENT B0, `(.L_x_23) ;  /* 0x000000f000007945 */ /* 0x000ff00003800200 */
[----:B-1----:R-:W-:Y:S05]  /*0260*/  @P0 BRA `(.L_x_24) ;  /* 0x0000000000340947 */ /* 0x002fea0003800000 */
[----:B0-----:R-:W-:-:S05]  /*0270*/  IMAD.SHL.U32 R6, R5, 0x200, RZ ;  /* 0x0000020005067824 */ /* 0x001fca00078e00ff */
[----:B------:R-:W-:-:S05]  /*0280*/  SHF.R.S32.HI R6, RZ, 0x8, R6 ;  /* 0x00000008ff067819 */ /* 0x000fca0000011406 */
[----:B------:R-:W-:-:S04]  /*0290*/  IMAD R6, R6, R2, R5 ;  /* 0x0000000206067224 */ /* 0x000fc800078e0205 */
[----:B------:R-:W-:-:S04]  /*02a0*/  VIADD R7, R6, 0xffffffff ;  /* 0xffffffff06077836 */ /* 0x000fc80000000000 */
        /* <DEDUP_REMOVED lines=9> */
.L_x_24:
[----:B------:R-:W-:Y:S05]  /*0340*/  BSYNC.RECONVERGENT B0 ;  /* 0x0000000000007941 */ /* 0x000fea0003800200 */
.L_x_23:
[----:B------:R-:W-:Y:S01]  /*0350*/  UISETP.GT.U32.AND UP0, UPT, UR5, 0x1, UPT ;  /* 0x000000010500788c */ /* 0x000fe2000bf04070 */
[----:B------:R-:W-:Y:S01]  /*0360*/  IMAD.SHL.U32 R5, R5, 0x2, RZ ;  /* 0x0000000205057824 */ /* 0x000fe200078e00ff */
[----:B------:R-:W-:-:S07]  /*0370*/  USHF.R.U32.HI UR6, URZ, 0x1, UR5 ;  /* 0x00000001ff067899 */ /* 0x000fce0008011605 */
[----:B------:R-:W-:Y:S01]  /*0380*/  UMOV UR5, UR6 ;  /* 0x0000000600057c82 */ /* 0x000fe20008000000 */
[----:B------:R-:W-:Y:S05]  /*0390*/  BRA.U UP0, `(.L_x_25) ;  /* 0xfffffffd00a47547 */ /* 0x000fea000b83ffff */
[----:B------:R-:W-:Y:S01]  /*03a0*/  ISETP.NE.AND P0, PT, R2, RZ, PT ;  /* 0x000000ff0200720c */ /* 0x000fe20003f05270 */
[----:B------:R-:W-:-:S12]  /*03b0*/  BSSY.RECONVERGENT B0, `(.L_x_26) ;  /* 0x000000e000007945 */ /* 0x000fd80003800200 */
[----:B------:R-:W-:Y:S05]  /*03c0*/  @P0 BRA `(.L_x_27) ;  /* 0x0000000000300947 */ /* 0x000fea0003800000 */
[----:B------:R-:W2:Y:S01]  /*03d0*/  LDC R11, c[0x0][0x39c] ;  /* 0x0000e700ff0b7b82 */ /* 0x000ea20000000800 */
[----:B------:R-:W-:-:S04]  /*03e0*/  USHF.L.U32 UR5, UR7, 0x1, URZ ;  /* 0x0000000107057899 */ /* 0x000fc800080006ff */
[----:B------:R-:W-:-:S03]  /*03f0*/  UIADD3 UR6, UPT, UPT, UR5, -0x1, URZ ;  /* 0xffffffff05067890 */ /* 0x000fc6000fffe0ff */
[----:B01----:R-:W0:Y:S01]  /*0400*/  LDC.64 R6, c[0x0][0x390] ;  /* 0x0000e400ff067b82 */ /* 0x003e220000000a00 */
[----:B------:R-:W-:-:S04]  /*0410*/  ULEA.HI UR6, UR6, UR5, URZ, 0x1c ;  /* 0x0000000506067291 */ /* 0x000fc8000f8fe0ff */
[----:B------:R-:W-:-:S09]  /*0420*/  ULEA UR6, UR6, UR4, 0x2 ;  /* 0x0000000406067291 */ /* 0x000fd2000f8e10ff */
[----:B------:R-:W1:Y:S01]  /*0430*/  LDS R9, [UR6+-0x4] ;  /* 0xfffffc06ff097984 */ /* 0x000e620008000800 */
[----:B--2---:R-:W-:-:S03]  /*0440*/  ISETP.NE.AND P0, PT, R11, RZ, PT ;  /* 0x000000ff0b00720c */ /* 0x004fc60003f05270 */
[----:B------:R-:W-:Y:S10]  /*0450*/  STS [UR6+-0x4], RZ ;  /* 0xfffffcffff007988 */ /* 0x000ff40008000806 */
[----:B------:R-:W0:Y:S02]  /*0460*/  @!P0 S2R R11, SR_CTAID.X ;  /* 0x00000000000b8919 */ /* 0x000e240000002500 */
[----:B0-----:R-:W-:-:S05]  /*0470*/  IMAD.WIDE R6, R11, 0x4, R6 ;  /* 0x000000040b067825 */ /* 0x001fca00078e0206 */
[----:B-1----:R2:W-:Y:S02]  /*0480*/  STG.E desc[UR10][R6.64], R9 ;  /* 0x0000000906007986 */ /* 0x0025e4000c10190a */
.L_x_27:
[----:B------:R-:W-:Y:S05]  /*0490*/  BSYNC.RECONVERGENT B0 ;  /* 0x0000000000007941 */ /* 0x000fea0003800200 */
.L_x_26:
[----:B------:R-:W-:-:S05]  /*04a0*/  UMOV UR5, 0x1 ;  /* 0x0000000100057882 */ /* 0x000fca0000000000 */
.L_x_30:
[----:B------:R-:W-:Y:S01]  /*04b0*/  BAR.SYNC.DEFER_BLOCKING 0x0 ;  /* 0x0000000000007b1d */ /* 0x000fe20000010000 */
[----:B------:R-:W-:Y:S01]  /*04c0*/  ISETP.GE.U32.AND P0, PT, R2, UR5, PT ;  /* 0x0000000502007c0c */ /* 0x000fe2000bf06070 */
[----:B------:R-:W-:Y:S01]  /*04d0*/  USHF.L.U32 UR5, UR5, 0x1, URZ ;  /* 0x0000000105057899 */ /* 0x000fe200080006ff */
[----:B0-2---:R-:W-:-:S03]  /*04e0*/  SHF.R.U32.HI R9, RZ, 0x1, R5 ;  /* 0x00000001ff097819 */ /* 0x005fc60000011605 */
[----:B------:R-:W-:Y:S08]  /*04f0*/  BSSY.RECONVERGENT B0, `(.L_x_28) ;  /* 0x0000011000007945 */ /* 0x000ff00003800200 */
[----:B------:R-:W-:Y:S05]  /*0500*/  @P0 BRA `(.L_x_29) ;  /* 0x00000000003c0947 */ /* 0x000fea0003800000 */
[----:B------:R-:W-:-:S05]  /*0510*/  IMAD.SHL.U32 R5, R5, 0x100, RZ ;  /* 0x0000010005057824 */ /* 0x000fca00078e00ff */
[----:B------:R-:W-:-:S04]  /*0520*/  SHF.R.S32.HI R5, RZ, 0x8, R5 ;  /* 0x00000008ff057819 */ /* 0x000fc80000011405 */
[----:B------:R-:W-:-:S05]  /*0530*/  LOP3.LUT R5, R5, 0xfffffffe, RZ, 0xc0, !PT ;  /* 0xfffffffe05057812 */ /* 0x000fca00078ec0ff */
[----:B------:R-:W-:-:S04]  /*0540*/  IMAD R5, R5, R2, R9 ;  /* 0x0000000205057224 */ /* 0x000fc800078e0209 */
[----:B------:R-:W-:-:S04]  /*0550*/  VIADD R6, R5, 0xffffffff ;  /* 0xffffffff05067836 */ /* 0x000fc80000000000 */
[----:B-1----:R-:W-:Y:S01]  /*0560*/  IMAD.IADD R7, R9, 0x1, R6 ;  /* 0x0000000109077824 */ /* 0x002fe200078e0206 */
        /* <DEDUP_REMOVED lines=9> */
.L_x_29:
[----:B------:R-:W-:Y:S05]  /*0600*/  BSYNC.RECONVERGENT B0 ;  /* 0x0000000000007941 */ /* 0x000fea0003800200 */
.L_x_28:
[----:B------:R-:W-:Y:S01]  /*0610*/  UISETP.GT.U32.AND UP0, UPT, UR5, UR7, UPT ;  /* 0x000000070500728c */ /* 0x000fe2000bf04070 */
[----:B0-----:R-:W-:-:S08]  /*0620*/  IMAD.MOV.U32 R5, RZ, RZ, R9 ;  /* 0x000000ffff057224 */ /* 0x001fd000078e0009 */
[----:B------:R-:W-:Y:S05]  /*0630*/  BRA.U !UP0, `(.L_x_30) ;  /* 0xfffffffd089c7547 */ /* 0x000fea000b83ffff */
[----:B------:R-:W-:Y:S08]  /*0640*/  BAR.SYNC.DEFER_BLOCKING 0x0 ;  /* 0x0000000000007b1d */ /* 0x000ff00000010000 */
[----:B-1----:R-:W0:Y:S01]  /*0650*/  LDC.64 R6, c[0x0][0x380] ;  /* 0x0000e000ff067b82 */ /* 0x002e220000000a00 */
[----:B------:R-:W1:Y:S04]  /*0660*/  LDS R3, [R3] ;  /* 0x0000000003037984 */ /* 0x000e680000000800 */
[----:B------:R-:W2:Y:S01]  /*0670*/  LDS R5, [R4] ;  /* 0x0000000004057984 */ /* 0x000ea20000000800 */
[----:B0-----:R-:W-:-:S03]  /*0680*/  IMAD.WIDE R6, R0, 0x4, R6 ;  /* 0x0000000400067825 */ /* 0x001fc600078e0206 */
[----:B------:R-:W-:-:S05]  /*0690*/  IADD3 R8, P0, PT, R6, UR8, RZ ;  /* 0x0000000806087c10 */ /* 0x000fca000ff1e0ff */
[----:B------:R-:W-:Y:S01]  /*06a0*/  IMAD.X R9, RZ, RZ, R7, P0 ;  /* 0x000000ffff097224 */ /* 0x000fe200000e0607 */
[----:B-1----:R-:W-:Y:S04]  /*06b0*/  STG.E desc[UR10][R6.64], R3 ;  /* 0x0000000306007986 */ /* 0x002fe8000c10190a */
[----:B--2---:R-:W-:Y:S01]  /*06c0*/  STG.E desc[UR10][R8.64], R5 ;  /* 0x0000000508007986 */ /* 0x004fe2000c10190a */
[----:B------:R-:W-:Y:S05]  /*06d0*/  EXIT ;  /* 0x000000000000794d */ /* 0x000fea0003800000 */
.L_x_31:
        /* <DEDUP_REMOVED lines=10> */
.L_x_36:


//--------------------- .text._Z10uniformAddPiS_iii --------------------------
	.section	.text._Z10uniformAddPiS_iii,"ax",@progbits
	.align	128
        .global         _Z10uniformAddPiS_iii
        .type           _Z10uniformAddPiS_iii,@function
        .size           _Z10uniformAddPiS_iii,(.L_x_37 - _Z10uniformAddPiS_iii)
        .other          _Z10uniformAddPiS_iii,@"STO_CUDA_ENTRY STV_DEFAULT"
_Z10uniformAddPiS_iii:
.text._Z10uniformAddPiS_iii:
[----:B------:R-:W-:Y:S01]  /*0000*/  LDC R1, c[0x0][0x37c] ;  /* 0x0000df00ff017b82 */ /* 0x000fe20000000800 */
[----:B------:R-:W0:Y:S07]  /*0010*/  S2R R13, SR_TID.X ;  /* 0x00000000000d7919 */ /* 0x000e2e0000002100 */
[----:B------:R-:W1:Y:S01]  /*0020*/  S2UR UR4, SR_CTAID.X ;  /* 0x00000000000479c3 */ /* 0x000e620000002500 */
[----:B------:R-:W2:Y:S01]  /*0030*/  LDCU.64 UR6, c[0x0][0x358] ;  /* 0x00006b00ff0677ac */ /* 0x000ea20008000a00 */
[----:B------:R-:W3:Y:S01]  /*0040*/  LDCU UR8, c[0x0][0x398] ;  /* 0x00007300ff0877ac */ /* 0x000ee20008000800 */
[----:B0-----:R-:W-:-:S13]  /*0050*/  ISETP.NE.AND P0, PT, R13, RZ, PT ;  /* 0x000000ff0d00720c */ /* 0x001fda0003f05270 */
[----:B------:R-:W1:Y:S08]  /*0060*/  @!P0 LDC R5, c[0x0][0x394] ;  /* 0x0000e500ff058b82 */ /* 0x000e700000000800 */
[----:B------:R-:W0:Y:S01]  /*0070*/  @!P0 LDC.64 R2, c[0x0][0x388] ;  /* 0x0000e200ff028b82 */ /* 0x000e220000000a00 */
[----:B-1----:R-:W-:-:S05]  /*0080*/  @!P0 IADD3 R5, PT, PT, R5, UR4, RZ ;  /* 0x0000000405058c10 */ /* 0x002fca000fffe0ff */
[----:B0-----:R-:W-:Y:S02]  /*0090*/  @!P0 IMAD.WIDE.U32 R2, R5, 0x4, R2 ;  /* 0x0000000405028825 */ /* 0x001fe400078e0002 */
[----:B------:R-:W0:Y:S03]  /*00a0*/  LDC R8, c[0x0][0x360] ;  /* 0x0000d800ff087b82 */ /* 0x000e260000000800 */
[----:B--2---:R1:W2:Y:S01]  /*00b0*/  @!P0 LDG.E R0, desc[UR6][R2.64] ;  /* 0x0000000602008981 */ /* 0x0042a2000c1e1900 */
[----:B------:R-:W-:-:S04]  /*00c0*/  USHF.L.U32 UR4, UR4, 0x8, URZ ;  /* 0x0000000804047899 */ /* 0x000fc800080006ff */
[----:B------:R-:W4:Y:S01]  /*00d0*/  S2UR UR5, SR_CgaCtaId ;  /* 0x00000000000579c3 */ /* 0x000f220000008800 */
[----:B------:R-:W-:-:S07]  /*00e0*/  USHF.R.S32.HI UR4, URZ, 0x8, UR4 ;  /* 0x00000008ff047899 */ /* 0x000fce0008011404 */
[----:B------:R-:W1:Y:S01]  /*00f0*/  LDC.64 R4, c[0x0][0x380] ;  /* 0x0000e000ff047b82 */ /* 0x000e620000000a00 */
[----:B0-----:R-:W-:Y:S01]  /*0100*/  IMAD R6, R8, UR4, RZ ;  /* 0x0000000408067c24 */ /* 0x001fe2000f8e02ff */
[----:B------:R-:W-:-:S04]  /*0110*/  UMOV UR4, 0x400 ;  /* 0x0000040000047882 */ /* 0x000fc80000000000 */
[----:B------:R-:W-:Y:S01]  /*0120*/  LEA R6, R6, R13, 0x1 ;  /* 0x0000000d06067211 */ /* 0x000fe200078e08ff */
[----:B----4-:R-:W-:-:S04]  /*0130*/  ULEA UR4, UR5, UR4, 0x18 ;  /* 0x0000000405047291 */ /* 0x010fc8000f8ec0ff */
[----:B---3--:R-:W-:-:S04]  /*0140*/  VIADD R7, R6, UR8 ;  /* 0x0000000806077c36 */ /* 0x008fc80008000000 */
[C---:B-1----:R-:W-:Y:S01]  /*0150*/  IMAD.WIDE.U32 R2, R7.reuse, 0x4, R4 ;  /* 0x0000000407027825 */ /* 0x042fe200078e0004 */
[----:B--2---:R-:W-:Y:S01]  /*0160*/  @!P0 STS [UR4], R0 ;  /* 0x00000000ff008988 */ /* 0x004fe20008000804 */
[----:B------:R-:W-:Y:S06]  /*0170*/  BAR.SYNC.DEFER_BLOCKING 0x0 ;  /* 0x0000000000007b1d */ /* 0x000fec0000010000 */
[----:B------:R-:W2:Y:S01]  /*0180*/  LDG.E R9, desc[UR6][R2.64] ;  /* 0x0000000602097981 */ /* 0x000ea2000c1e1900 */
[----:B------:R-:W-:-:S03]  /*0190*/  IADD3 R7, PT, PT, R7, R8, RZ ;  /* 0x0000000807077210 */ /* 0x000fc60007ffe0ff */
[----:B------:R-:W2:Y:S01]  /*01a0*/  LDS R6, [UR4] ;  /* 0x00000004ff067984 */ /* 0x000ea20008000800 */
[----:B------:R-:W0:Y:S01]  /*01b0*/  LDCU UR4, c[0x0][0x390] ;  /* 0x00007200ff0477ac */ /* 0x000e220008000800 */
[----:B------:R-:W-:Y:S01]  /*01c0*/  IMAD.WIDE.U32 R4, R7, 0x4, R4 ;  /* 0x0000000407047825 */ /* 0x000fe200078e0004 */
[----:B------:R-:W-:-:S03]  /*01d0*/  IADD3 R7, PT, PT, R13, R8, RZ ;  /* 0x000000080d077210 */ /* 0x000fc60007ffe0ff */
[----:B--2---:R-:W-:-:S05]  /*01e0*/  IMAD.IADD R9, R6, 0x1, R9 ;  /* 0x0000000106097824 */ /* 0x004fca00078e0209 */
[----:B------:R-:W-:Y:S04]  /*01f0*/  STG.E desc[UR6][R2.64], R9 ;  /* 0x0000000902007986 */ /* 0x000fe8000c101906 */
[----:B------:R-:W2:Y:S01]  /*0200*/  LDG.E R11, desc[UR6][R4.64] ;  /* 0x00000006040b7981 */ /* 0x000ea2000c1e1900 */
[----:B0-----:R-:W-:-:S04]  /*0210*/  ISETP.GE.U32.AND P0, PT, R7, UR4, PT ;  /* 0x0000000407007c0c */ /* 0x001fc8000bf06070 */
[----:B------:R-:W-:-:S05]  /*0220*/  SEL R6, R6, RZ, !P0 ;  /* 0x000000ff06067207 */ /* 0x000fca0004000000 */
[----:B--2---:R-:W-:-:S05]  /*0230*/  IMAD.IADD R11, R6, 0x1, R11 ;  /* 0x00000001060b7824 */ /* 0x004fca00078e020b */
[----:B------:R-:W-:Y:S01]  /*0240*/  STG.E desc[UR6][R4.64], R11 ;  /* 0x0000000b04007986 */ /* 0x000fe2000c101906 */
[----:B------:R-:W-:Y:S05]  /*0250*/  EXIT ;  /* 0x000000000000794d */ /* 0x000fea0003800000 */
.L_x_32:
        /* <DEDUP_REMOVED lines=10> */
.L_x_37:


//--------------------- .nv.shared._Z7prescanILb0ELb1EEvPiPKiS0_iii --------------------------
	.section	.nv.shared._Z7prescanILb0ELb1EEvPiPKiS0_iii,"aw",@nobits
	.sectionflags	@""
	.align	16
	.zero		1024


//--------------------- .nv.shared.reserved.0     --------------------------
	.section	.nv.shared.reserved.0,"aw",@nobits
	.weak		__nv_reservedSMEM_offset_0_alias
	.size		__nv_reservedSMEM_offset_0_alias, 0, 64
	.other		__nv_reservedSMEM_offset_0_alias,@"STO_CUDA_RESERVED_SHARED STV_DEFAULT"
__nv_reservedSMEM_offset_0_alias:
	.zero		0
	.zero		64


//--------------------- .nv.shared._Z7prescanILb0ELb0EEvPiPKiS0_iii --------------------------
	.section	.nv.shared._Z7prescanILb0ELb0EEvPiPKiS0_iii,"aw",@nobits
	.sectionflags	@""
	.align	16
	.zero		1024


//--------------------- .nv.shared._Z7prescanILb1ELb1EEvPiPKiS0_iii --------------------------
	.section	.nv.shared._Z7prescanILb1ELb1EEvPiPKiS0_iii,"aw",@nobits
	.sectionflags	@""
	.align	16
	.zero		1024


//--------------------- .nv.shared._Z7prescanILb1ELb0EEvPiPKiS0_iii --------------------------
	.section	.nv.shared._Z7prescanILb1ELb0EEvPiPKiS0_iii,"aw",@nobits
	.sectionflags	@""
	.align	16
	.zero		1024


//--------------------- .nv.shared._Z10uniformAddPiS_iii --------------------------
	.section	.nv.shared._Z10uniformAddPiS_iii,"aw",@nobits
	.sectionflags	@""
	.align	16
.nv.shared._Z10uniformAddPiS_iii:
	.zero		1040


//--------------------- .nv.constant0._Z7prescanILb0ELb1EEvPiPKiS0_iii --------------------------
	.section	.nv.constant0._Z7prescanILb0ELb1EEvPiPKiS0_iii,"a",@progbits
	.sectionflags	@""
	.align	4
.nv.constant0._Z7prescanILb0ELb1EEvPiPKiS0_iii:
	.zero		932


//--------------------- .nv.constant0._Z7prescanILb0ELb0EEvPiPKiS0_iii --------------------------
	.section	.nv.constant0._Z7prescanILb0ELb0EEvPiPKiS0_iii,"a",@progbits
	.sectionflags	@""
	.align	4
.nv.constant0._Z7prescanILb0ELb0EEvPiPKiS0_iii:
	.zero		932


//--------------------- .nv.constant0._Z7prescanILb1ELb1EEvPiPKiS0_iii --------------------------
	.section	.nv.constant0._Z7prescanILb1ELb1EEvPiPKiS0_iii,"a",@progbits
	.sectionflags	@""
	.align	4
.nv.constant0._Z7prescanILb1ELb1EEvPiPKiS0_iii:
	.zero		932


//--------------------- .nv.constant0._Z7prescanILb1ELb0EEvPiPKiS0_iii --------------------------
	.section	.nv.constant0._Z7prescanILb1ELb0EEvPiPKiS0_iii,"a",@progbits
	.sectionflags	@""
	.align	4
.nv.constant0._Z7prescanILb1ELb0EEvPiPKiS0_iii:
	.zero		932


//--------------------- .nv.constant0._Z10uniformAddPiS_iii --------------------------
	.section	.nv.constant0._Z10uniformAddPiS_iii,"a",@progbits
	.sectionflags	@""
	.align	4
.nv.constant0._Z10uniformAddPiS_iii:
	.zero		924


//--------------------- SYMBOLS --------------------------

	.type		.nv.reservedSmem.offset0,@object
	.size		.nv.reservedSmem.offset0,0x4
	.type		.nv.reservedSmem.cap,@object
	.size		.nv.reservedSmem.cap,0x4
